// auto-generated by cutlass_sweep.fmha — config: {"arch": "sm_90", "direction": "fwd", "dtype": "bf16", "head_dim": 512, "mask": "none", "schedule": "cooperative", "tile_kv": 128, "tile_q": 128}
#include "cutlass/cutlass.h"
#include "cute/tensor.hpp"
#include "cutlass/device_kernel.h"
#include "cutlass/kernel_hardware_info.h"
#include "88_hopper_fmha/collective/fmha_fusion.hpp"
#include "88_hopper_fmha/kernel/fmha_kernel_builder.hpp"

using namespace cute;
using Element = cutlass::bfloat16_t;
using TileShape = Shape<_128, _128, _512>;
using StrideQ = cute::tuple<int, _1, cute::tuple<int, int>>;
using StrideK = cute::tuple<int, _1, cute::tuple<int, int>>;
using StrideV = cute::tuple<int, cute::_1, cute::tuple<int, int>>;

using Kernel = typename cutlass::fmha::kernel::FmhaBuilder<
    Element, float, float,
    TileShape, StrideQ, StrideK, StrideV,
    cutlass::fmha::collective::DefaultFusion,
    cutlass::gemm::KernelTmaWarpSpecializedCooperative
  >::Kernel;

auto* _anchor = &cutlass::device_kernel<Kernel>;


// ===== COMPILED SASS (sm_90a) =====

	.target	sm_90a

	.elftype	@"ET_EXEC"


//--------------------- .note.nv.tkinfo           --------------------------
	.section	.note.nv.tkinfo,"",@"SHT_NOTE"
	.sectionflags	@"SHF_NOTE_NV_TKINFO"
	.tkinfo
        /*0018*/ 	.word	0x00000002
        /*0030*/ 	.string	""
        /*0030*/ 	.string	"ptxas"
        /*0030*/ 	.string	"Cuda compilation tools, release 13.0, V13.0.88"
        /*0030*/ 	.string	"Build cuda_13.0.r13.0/compiler.36424714_0"
        /*0030*/ 	.string	"-arch sm_90a -m 64 "



//--------------------- .note.nv.cuinfo           --------------------------
	.section	.note.nv.cuinfo,"",@"SHT_NOTE"
	.sectionflags	@"SHF_NOTE_NV_CUINFO"
        /*0018*/ 	.short	0x0002
        /*001a*/ 	.short	0x005a
        /*001c*/ 	.short	0x0082
	.zero		2


//--------------------- .nv.info                  --------------------------
	.section	.nv.info,"",@"SHT_CUDA_INFO"
	.align	4


	//----- nvinfo : EIATTR_REGCOUNT
	.align		4
        /*0000*/ 	.byte	0x04, 0x2f
        /*0002*/ 	.short	(.L_16 - .L_15)
	.align		4
.L_15:
        /*0004*/ 	.word	index@(_ZN7cutlass13device_kernelINS_4fmha6kernel28FmhaKernelTmaWarpSpecializedINS1_10collective30FmhaMainloopTmaWarpSpecializedINS_10bfloat16_tEffN4cute5tupleIJNS7_1CILi128EEESA_NS9_ILi512EEEEEENS8_IJiNS9_ILi1EEENS8_IJiiEEEEEESF_SF_NS4_13DefaultFusionEJEEENS4_15FmhaFwdEpilogueIS6_fNS8_IJNS9_ILi64EEESB_SA_EEEEENS2_23IndividualTileSchedulerEJEEEEEvNT_6ParamsE)
        /*0008*/ 	.word	0x000000a8


	//----- nvinfo : EIATTR_FRAME_SIZE
	.align		4
.L_16:
        /*000c*/ 	.byte	0x04, 0x11
        /*000e*/ 	.short	(.L_18 - .L_17)
	.align		4
.L_17:
        /*0010*/ 	.word	index@($__internal_0_$__cuda_sm20_rcp_rn_f32_slowpath)
        /*0014*/ 	.word	0x000012d8


	//----- nvinfo : EIATTR_FRAME_SIZE
	.align		4
.L_18:
        /*0018*/ 	.byte	0x04, 0x11
        /*001a*/ 	.short	(.L_20 - .L_19)
	.align		4
.L_19:
        /*001c*/ 	.word	index@(_ZN7cutlass13device_kernelINS_4fmha6kernel28FmhaKernelTmaWarpSpecializedINS1_10collective30FmhaMainloopTmaWarpSpecializedINS_10bfloat16_tEffN4cute5tupleIJNS7_1CILi128EEESA_NS9_ILi512EEEEEENS8_IJiNS9_ILi1EEENS8_IJiiEEEEEESF_SF_NS4_13DefaultFusionEJEEENS4_15FmhaFwdEpilogueIS6_fNS8_IJNS9_ILi64EEESB_SA_EEEEENS2_23IndividualTileSchedulerEJEEEEEvNT_6ParamsE)
        /*0020*/ 	.word	0x000012d8


	//----- nvinfo : EIATTR_MIN_STACK_SIZE
	.align		4
.L_20:
        /*0024*/ 	.byte	0x04, 0x12
        /*0026*/ 	.short	(.L_22 - .L_21)
	.align		4
.L_21:
        /*0028*/ 	.word	index@(_ZN7cutlass13device_kernelINS_4fmha6kernel28FmhaKernelTmaWarpSpecializedINS1_10collective30FmhaMainloopTmaWarpSpecializedINS_10bfloat16_tEffN4cute5tupleIJNS7_1CILi128EEESA_NS9_ILi512EEEEEENS8_IJiNS9_ILi1EEENS8_IJiiEEEEEESF_SF_NS4_13DefaultFusionEJEEENS4_15FmhaFwdEpilogueIS6_fNS8_IJNS9_ILi64EEESB_SA_EEEEENS2_23IndividualTileSchedulerEJEEEEEvNT_6ParamsE)
        /*002c*/ 	.word	0x000012d8
.L_22:


//--------------------- .nv.compat                --------------------------
	.section	.nv.compat,"",@"SHT_CUDA_COMPAT_INFO"
	.align	4
        /*0000*/ 	.byte	0x02, 0x09, 0x01, 0x00, 0x02, 0x02, 0x04, 0x00, 0x02, 0x05, 0x05, 0x00, 0x03, 0x07, 0x01, 0x01
        /*0010*/ 	.byte	0x02, 0x03, 0x01, 0x00, 0x02, 0x06, 0x01, 0x00, 0x04, 0x0b, 0x08, 0x00, 0x00, 0x00, 0x00, 0x00
        /*0020*/ 	.byte	0x00, 0x00, 0x00, 0x00


//--------------------- .nv.info._ZN7cutlass13device_kernelINS_4fmha6kernel28FmhaKernelTmaWarpSpecializedINS1_10collective30FmhaMainloopTmaWarpSpecializedINS_10bfloat16_tEffN4cute5tupleIJNS7_1CILi128EEESA_NS9_ILi512EEEEEENS8_IJiNS9_ILi1EEENS8_IJiiEEEEEESF_SF_NS4_13DefaultFusionEJEEENS4_15FmhaFwdEpilogueIS6_fNS8_IJNS9_ILi64EEESB_SA_EEEEENS2_23IndividualTileSchedulerEJEEEEEvNT_6ParamsE --------------------------
	.section	.nv.info._ZN7cutlass13device_kernelINS_4fmha6kernel28FmhaKernelTmaWarpSpecializedINS1_10collective30FmhaMainloopTmaWarpSpecializedINS_10bfloat16_tEffN4cute5tupleIJNS7_1CILi128EEESA_NS9_ILi512EEEEEENS8_IJiNS9_ILi1EEENS8_IJiiEEEEEESF_SF_NS4_13DefaultFusionEJEEENS4_15FmhaFwdEpilogueIS6_fNS8_IJNS9_ILi64EEESB_SA_EEEEENS2_23IndividualTileSchedulerEJEEEEEvNT_6ParamsE,"",@"SHT_CUDA_INFO"
	.sectionflags	@""
	.align	4


	//----- nvinfo : EIATTR_CUDA_API_VERSION
	.align		4
        /*0000*/ 	.byte	0x04, 0x37
        /*0002*/ 	.short	(.L_24 - .L_23)
.L_23:
        /*0004*/ 	.word	0x00000082


	//----- nvinfo : EIATTR_KPARAM_INFO
	.align		4
.L_24:
        /*0008*/ 	.byte	0x04, 0x17
        /*000a*/ 	.short	(.L_26 - .L_25)
.L_25:
        /*000c*/ 	.word	0x00000000
        /*0010*/ 	.short	0x0000
        /*0012*/ 	.short	0x0070
        /*0014*/ 	.byte	0x00, 0xf0, 0x01, 0x20


	//----- nvinfo : EIATTR_SPARSE_MMA_MASK
	.align		4
.L_26:
        /*0018*/ 	.byte	0x03, 0x50
        /*001a*/ 	.short	0x0000


	//----- nvinfo : EIATTR_MAXREG_COUNT
	.align		4
        /*001c*/ 	.byte	0x03, 0x1b
        /*001e*/ 	.short	0x00a8


	//----- nvinfo : EIATTR_NUM_BARRIERS
	.align		4
        /*0020*/ 	.byte	0x02, 0x4c
        /*0022*/ 	.byte	0x02
	.zero		1


	//----- nvinfo : EIATTR_EXTERNS
	.align		4
        /*0024*/ 	.byte	0x04, 0x0f
        /*0026*/ 	.short	(.L_28 - .L_27)


	//   ....[0]....
	.align		4
.L_27:
        /*0028*/ 	.word	index@(__assertfail)


	//----- nvinfo : EIATTR_ANNOTATIONS
	.align		4
.L_28:
        /*002c*/ 	.byte	0x04, 0x55
        /*002e*/ 	.short	(.L_30 - .L_29)


	//   ....[0]....
.L_29:
        /*0030*/ 	.word	0x00000001
        /*0034*/ 	.byte	0x20, 0x02, 0x00, 0x00, 0x01, 0x00, 0x00, 0x00, 0x80, 0x0a, 0x00, 0x00, 0x01, 0x00, 0x00, 0x00
        /* <DEDUP_REMOVED lines=2105> */
        /*83d4*/ 	.byte	0xd0, 0x4a, 0x02, 0x00


	//----- nvinfo : EIATTR_MERCURY_ISA_VERSION
	.align		4
.L_30:
        /*83d8*/ 	.byte	0x03, 0x5f
        /*83da*/ 	.short	0x0101


	//----- nvinfo : EIATTR_INT_WARP_WIDE_INSTR_OFFSETS
	.align		4
        /*83dc*/ 	.byte	0x04, 0x31
        /*83de*/ 	.short	(.L_32 - .L_31)


	//   ....[0]....
.L_31:
        /*83e0*/ 	.word	0x00000720


	//   ....[1]....
        /*83e4*/ 	.word	0x00000730


	//   ....[2]....
        /*83e8*/ 	.word	0x00000740


	//   ....[3]....
        /*83ec*/ 	.word	0x00000750


	//   ....[4]....
        /*83f0*/ 	.word	0x000007c0


	//----- nvinfo : EIATTR_COOP_GROUP_MASK_REGIDS
	.align		4
.L_32:
        /*83f4*/ 	.byte	0x04, 0x29
        /*83f6*/ 	.short	(.L_34 - .L_33)


	//   ....[0]....
.L_33:
        /*83f8*/ 	.word	0xffffffff


	//   ....[1]....
        /*83fc*/ 	.word	0xffffffff


	//   ....[2]....
        /*8400*/ 	.word	0xffffffff


	//   ....[3]....
        /*8404*/ 	.word	0xffffffff


	//   ....[4]....
        /*8408*/ 	.word	0xffffffff


	//   ....[5]....
        /*840c*/ 	.word	0xffffffff


	//   ....[6]....
        /*8410*/ 	.word	0xffffffff


	//   ....[7]....
        /*8414*/ 	.word	0xffffffff


	//   ....[8]....
        /*8418*/ 	.word	0xffffffff


	//   ....[9]....
        /*841c*/ 	.word	0xffffffff


	//   ....[10]....
        /*8420*/ 	.word	0xffffffff


	//   ....[11]....
        /*8424*/ 	.word	0xffffffff


	//   ....[12]....
        /*8428*/ 	.word	0xffffffff


	//   ....[13]....
        /*842c*/ 	.word	0xffffffff


	//   ....[14]....
        /*8430*/ 	.word	0xffffffff


	//   ....[15]....
        /*8434*/ 	.word	0xffffffff


	//   ....[16]....
        /*8438*/ 	.word	0xffffffff


	//   ....[17]....
        /*843c*/ 	.word	0xffffffff


	//----- nvinfo : EIATTR_COOP_GROUP_INSTR_OFFSETS
	.align		4
.L_34:
        /*8440*/ 	.byte	0x04, 0x28
        /*8442*/ 	.short	(.L_36 - .L_35)


	//   ....[0]....
.L_35:
        /*8444*/ 	.word	0x00000060


	//   ....[1]....
        /*8448*/ 	.word	0x00000090


	//   ....[2]....
        /*844c*/ 	.word	0x000001c0


	//   ....[3]....
        /*8450*/ 	.word	0x000003a0


	//   ....[4]....
        /*8454*/ 	.word	0x00000560


	//   ....[5]....
        /*8458*/ 	.word	0x000006c0


	//   ....[6]....
        /*845c*/ 	.word	0x000027a0


	//   ....[7]....
        /*8460*/ 	.word	0x000027d0


	//   ....[8]....
        /*8464*/ 	.word	0x00002a10


	//   ....[9]....
        /*8468*/ 	.word	0x00002a30


	//   ....[10]....
        /*846c*/ 	.word	0x0000f790


	//   ....[11]....
        /*8470*/ 	.word	0x0000f7f0


	//   ....[12]....
        /*8474*/ 	.word	0x00010d90


	//   ....[13]....
        /*8478*/ 	.word	0x00010fc0


	//   ....[14]....
        /*847c*/ 	.word	0x0001e670


	//   ....[15]....
        /*8480*/ 	.word	0x0001e6a0


	//   ....[16]....
        /*8484*/ 	.word	0x0001e6f0


	//   ....[17]....
        /*8488*/ 	.word	0x0001e700


	//----- nvinfo : EIATTR_REG_RECONFIG
	.align		4
.L_36:
        /*848c*/ 	.byte	0x01, 0x54
	.zero		2


	//----- nvinfo : EIATTR_SYSCALL_OFFSETS
	.align		4
        /*8490*/ 	.byte	0x04, 0x46
        /*8492*/ 	.short	(.L_38 - .L_37)


	//   ....[0]....
.L_37:
        /*8494*/ 	.word	0x00020ea0


	//   ....[1]....
        /*8498*/ 	.word	0x00021030


	//----- nvinfo : EIATTR_MBARRIER_INSTR_OFFSETS
	.align		4
.L_38:
        /*849c*/ 	.byte	0x04, 0x39
        /*849e*/ 	.short	(.L_40 - .L_39)


	//   ....[0]....
.L_39:
        /*84a0*/ 	.word	0x00000350
        /*84a4*/ 	.word	0x000000ff
        /*84a8*/ 	.word	0x000c0050
        /*84ac*/ 	.short	0x0100
        /*84ae*/ 	.byte	0x0b
	.zero		1


	//   ....[1]....
        /*84b0*/ 	.word	0x00000360
        /*84b4*/ 	.word	0x000000ff
        /*84b8*/ 	.word	0x000c0060
        /*84bc*/ 	.short	0x0100
        /*84be*/ 	.byte	0x0b
	.zero		1


	//   ....[2]....
        /*84c0*/ 	.word	0x00000370
        /*84c4*/ 	.word	0x000000ff
        /*84c8*/ 	.word	0x000c0058
        /*84cc*/ 	.short	0x0100
        /*84ce*/ 	.byte	0x0b
	.zero		1


	//   ....[3]....
        /*84d0*/ 	.word	0x00000380
        /*84d4*/ 	.word	0x000000ff
        /*84d8*/ 	.word	0x000c0068
        /*84dc*/ 	.short	0x0100
        /*84de*/ 	.byte	0x0b
	.zero		1


	//   ....[4]....
        /*84e0*/ 	.word	0x000004b0
        /*84e4*/ 	.word	0x000000ff
        /*84e8*/ 	.word	0x000c0000
        /*84ec*/ 	.short	0x0100
        /*84ee*/ 	.byte	0x0b
	.zero		1


	//   ....[5]....
        /*84f0*/ 	.word	0x000004c0
        /*84f4*/ 	.word	0x000000ff
        /*84f8*/ 	.word	0x000c0028
        /*84fc*/ 	.short	0x0100
        /*84fe*/ 	.byte	0x0b
	.zero		1


	//   ....[6]....
        /*8500*/ 	.word	0x000004d0
        /*8504*/ 	.word	0x000000ff
        /*8508*/ 	.word	0x000c0008
        /*850c*/ 	.short	0x0100
        /*850e*/ 	.byte	0x0b
	.zero		1


	//   ....[7]....
        /*8510*/ 	.word	0x000004e0
        /*8514*/ 	.word	0x000000ff
        /*8518*/ 	.word	0x000c0030
        /*851c*/ 	.short	0x0100
        /*851e*/ 	.byte	0x0b
	.zero		1


	//   ....[8]....
        /*8520*/ 	.word	0x000004f0
        /*8524*/ 	.word	0x000000ff
        /*8528*/ 	.word	0x000c0010
        /*852c*/ 	.short	0x0100
        /*852e*/ 	.byte	0x0b
	.zero		1


	//   ....[9]....
        /*8530*/ 	.word	0x00000500
        /*8534*/ 	.word	0x000000ff
        /*8538*/ 	.word	0x000c0038
        /*853c*/ 	.short	0x0100
        /*853e*/ 	.byte	0x0b
	.zero		1


	//   ....[10]....
        /*8540*/ 	.word	0x00000510
        /*8544*/ 	.word	0x000000ff
        /*8548*/ 	.word	0x000c0018
        /*854c*/ 	.short	0x0100
        /*854e*/ 	.byte	0x0b
	.zero		1


	//   ....[11]....
        /*8550*/ 	.word	0x00000520
        /*8554*/ 	.word	0x000000ff
        /*8558*/ 	.word	0x000c0040
        /*855c*/ 	.short	0x0100
        /*855e*/ 	.byte	0x0b
	.zero		1


	//   ....[12]....
        /*8560*/ 	.word	0x00000530
        /*8564*/ 	.word	0x000000ff
        /*8568*/ 	.word	0x000c0020
        /*856c*/ 	.short	0x0100
        /*856e*/ 	.byte	0x0b
	.zero		1


	//   ....[13]....
        /*8570*/ 	.word	0x00000540
        /*8574*/ 	.word	0x000000ff
        /*8578*/ 	.word	0x000c0048
        /*857c*/ 	.short	0x0100
        /*857e*/ 	.byte	0x0b
	.zero		1


	//   ....[14]....
        /*8580*/ 	.word	0x00000670
        /*8584*/ 	.word	0x000000ff
        /*8588*/ 	.word	0x000c0070
        /*858c*/ 	.short	0x0100
        /*858e*/ 	.byte	0x0b
	.zero		1


	//   ....[15]....
        /*8590*/ 	.word	0x00000680
        /*8594*/ 	.word	0x000000ff
        /*8598*/ 	.word	0x000c0080
        /*859c*/ 	.short	0x0100
        /*859e*/ 	.byte	0x0b
	.zero		1


	//   ....[16]....
        /*85a0*/ 	.word	0x00000690
        /*85a4*/ 	.word	0x000000ff
        /*85a8*/ 	.word	0x000c0078
        /*85ac*/ 	.short	0x0100
        /*85ae*/ 	.byte	0x0b
	.zero		1


	//   ....[17]....
        /*85b0*/ 	.word	0x000006a0
        /*85b4*/ 	.word	0x000000ff
        /*85b8*/ 	.word	0x000c0088
        /*85bc*/ 	.short	0x0100
        /*85be*/ 	.byte	0x0b
	.zero		1


	//   ....[18]....
        /*85c0*/ 	.word	0x000007e0
        /*85c4*/ 	.word	0x000000ff
        /*85c8*/ 	.word	0x000c0090
        /*85cc*/ 	.short	0x0100
        /*85ce*/ 	.byte	0x08
	.zero		1


	//   ....[19]....
        /*85d0*/ 	.word	0x000007f0
        /*85d4*/ 	.word	0x000000ff
        /*85d8*/ 	.word	0x000c0098
        /*85dc*/ 	.short	0x0100
        /*85de*/ 	.byte	0x08
	.zero		1


	//   ....[20]....
        /*85e0*/ 	.word	0x00000800
        /*85e4*/ 	.word	0x000000ff
        /*85e8*/ 	.word	0x000c00a0
        /*85ec*/ 	.short	0x0100
        /*85ee*/ 	.byte	0x08
	.zero		1


	//   ....[21]....
        /*85f0*/ 	.word	0x00000810
        /*85f4*/ 	.word	0x000000ff
        /*85f8*/ 	.word	0x000c00a8
        /*85fc*/ 	.short	0x0100
        /*85fe*/ 	.byte	0x08
	.zero		1


	//   ....[22]....
        /*8600*/ 	.word	0x00000910
        /*8604*/ 	.word	0x000000ff
        /*8608*/ 	.word	0x000c00c0
        /*860c*/ 	.short	0x0100
        /*860e*/ 	.byte	0x0b
	.zero		1


	//   ....[23]....
        /*8610*/ 	.word	0x00000920
        /*8614*/ 	.word	0x000000ff
        /*8618*/ 	.word	0x000c00e0
        /*861c*/ 	.short	0x0100
        /*861e*/ 	.byte	0x0b
	.zero		1


	//   ....[24]....
        /*8620*/ 	.word	0x00000930
        /*8624*/ 	.word	0x000000ff
        /*8628*/ 	.word	0x000c00c8
        /*862c*/ 	.short	0x0100
        /*862e*/ 	.byte	0x0b
	.zero		1


	//   ....[25]....
        /*8630*/ 	.word	0x00000940
        /*8634*/ 	.word	0x000000ff
        /*8638*/ 	.word	0x000c00e8
        /*863c*/ 	.short	0x0100
        /*863e*/ 	.byte	0x0b
	.zero		1


	//   ....[26]....
        /*8640*/ 	.word	0x00000950
        /*8644*/ 	.word	0x000000ff
        /*8648*/ 	.word	0x000c00d0
        /*864c*/ 	.short	0x0100
        /*864e*/ 	.byte	0x0b
	.zero		1


	//   ....[27]....
        /*8650*/ 	.word	0x00000960
        /*8654*/ 	.word	0x000000ff
        /*8658*/ 	.word	0x000c00f0
        /*865c*/ 	.short	0x0100
        /*865e*/ 	.byte	0x0b
	.zero		1


	//   ....[28]....
        /*8660*/ 	.word	0x00000970
        /*8664*/ 	.word	0x000000ff
        /*8668*/ 	.word	0x000c00d8
        /*866c*/ 	.short	0x0100
        /*866e*/ 	.byte	0x0b
	.zero		1


	//   ....[29]....
        /*8670*/ 	.word	0x00000980
        /*8674*/ 	.word	0x000000ff
        /*8678*/ 	.word	0x000c00f8
        /*867c*/ 	.short	0x0100
        /*867e*/ 	.byte	0x0b
	.zero		1


	//   ....[30]....
        /*8680*/ 	.word	0x00000f30
        /*8684*/ 	.word	0x000000ff
        /*8688*/ 	.word	0x000c0050
        /*868c*/ 	.short	0x010a
        /*868e*/ 	.byte	0x05
	.zero		1


	//   ....[31]....
        /*8690*/ 	.word	0x00000fa0
        /*8694*/ 	.word	0x000000ff
        /*8698*/ 	.word	0x000c0000
        /*869c*/ 	.short	0x010a
        /*869e*/ 	.byte	0x04
	.zero		1


	//   ....[32]....
        /*86a0*/ 	.word	0x00001020
        /*86a4*/ 	.word	0x000000ff
        /*86a8*/ 	.word	0x00000000
        /*86ac*/ 	.short	0x010a
        /*86ae*/ 	.byte	0x0a
	.zero		1


	//   ....[33]....
        /*86b0*/ 	.word	0x000025b0
        /*86b4*/ 	.word	0x00000000
        /*86b8*/ 	.word	0x00000000
        /*86bc*/ 	.short	0x0101
        /*86be*/ 	.byte	0x3d
	.zero		1


	//   ....[34]....
        /*86c0*/ 	.word	0x00004880
        /*86c4*/ 	.word	0x000000ff
        /*86c8*/ 	.word	0x000c0008
        /*86cc*/ 	.short	0x010a
        /*86ce*/ 	.byte	0x06
	.zero		1


	//   ....[35]....
        /*86d0*/ 	.word	0x0000e1c0
        /*86d4*/ 	.word	0x000000ff
        /*86d8*/ 	.word	0x00000000
        /*86dc*/ 	.short	0x0101
        /*86de*/ 	.byte	0x06
	.zero		1


	//   ....[36]....
        /*86e0*/ 	.word	0x0000e330
        /*86e4*/ 	.word	0x000000ff
        /*86e8*/ 	.word	0x000c0000
        /*86ec*/ 	.short	0x010a
        /*86ee*/ 	.byte	0x06
	.zero		1


	//   ....[37]....
        /*86f0*/ 	.word	0x000132c0
        /*86f4*/ 	.word	0x000000ff
        /*86f8*/ 	.word	0x000c0000
        /*86fc*/ 	.short	0x010a
        /*86fe*/ 	.byte	0x07
	.zero		1


	//   ....[38]....
        /*8700*/ 	.word	0x00013fe0
        /*8704*/ 	.word	0x000000ff
        /*8708*/ 	.word	0x000c0000
        /*870c*/ 	.short	0x010a
        /*870e*/ 	.byte	0x07
	.zero		1


	//   ....[39]....
        /*8710*/ 	.word	0x0001e480
        /*8714*/ 	.word	0x000000ff
        /*8718*/ 	.word	0x00000000
        /*871c*/ 	.short	0x0101
        /*871e*/ 	.byte	0x07
	.zero		1


	//   ....[40]....
        /*8720*/ 	.word	0x0001e550
        /*8724*/ 	.word	0x000000ff
        /*8728*/ 	.word	0x00000000
        /*872c*/ 	.short	0x0101
        /*872e*/ 	.byte	0x0a
	.zero		1


	//   ....[41]....
        /*8730*/ 	.word	0x000206d0
        /*8734*/ 	.word	0x000000ff
        /*8738*/ 	.word	0x000c0098
        /*873c*/ 	.short	0x010a
        /*873e*/ 	.byte	0x04
	.zero		1


	//   ....[42]....
        /*8740*/ 	.word	0x00024b60
        /*8744*/ 	.word	0x00000000
        /*8748*/ 	.word	0x000c0090
        /*874c*/ 	.short	0x0101
        /*874e*/ 	.byte	0x05
	.zero		1


	//   ....[43]....
        /*8750*/ 	.word	0x00024cb0
        /*8754*/ 	.word	0x00000003
        /*8758*/ 	.word	0x000c0060
        /*875c*/ 	.short	0x010a
        /*875e*/ 	.byte	0x3f
	.zero		1


	//   ....[44]....
        /*8760*/ 	.word	0x00025140
        /*8764*/ 	.word	0x00000005
        /*8768*/ 	.word	0x000c0028
        /*876c*/ 	.short	0x010a
        /*876e*/ 	.byte	0x3f
	.zero		1


	//   ....[45]....
        /*8770*/ 	.word	0x00025610
        /*8774*/ 	.word	0x00000004
        /*8778*/ 	.word	0x000c0060
        /*877c*/ 	.short	0x010a
        /*877e*/ 	.byte	0x3f
	.zero		1


	//   ....[46]....
        /*8780*/ 	.word	0x00025b10
        /*8784*/ 	.word	0x00000003
        /*8788*/ 	.word	0x000c0028
        /*878c*/ 	.short	0x010a
        /*878e*/ 	.byte	0x3f
	.zero		1


	//   ....[47]....
        /*8790*/ 	.word	0x000260d0
        /*8794*/ 	.word	0x00000006
        /*8798*/ 	.word	0x000c0028
        /*879c*/ 	.short	0x010a
        /*879e*/ 	.byte	0x3f
	.zero		1


	//   ....[48]....
        /*87a0*/ 	.word	0x000265d0
        /*87a4*/ 	.word	0x00000006
        /*87a8*/ 	.word	0x000c0028
        /*87ac*/ 	.short	0x010a
        /*87ae*/ 	.byte	0x3f
	.zero		1


	//   ....[49]....
        /*87b0*/ 	.word	0x00026ac0
        /*87b4*/ 	.word	0x00000003
        /*87b8*/ 	.word	0x000c0050
        /*87bc*/ 	.short	0x010a
        /*87be*/ 	.byte	0x3f
	.zero		1


	//   ....[50]....
        /*87c0*/ 	.word	0x00026b30
        /*87c4*/ 	.word	0x00000003
        /*87c8*/ 	.word	0x000c0000
        /*87cc*/ 	.short	0x010a
        /*87ce*/ 	.byte	0x3f
	.zero		1


	//   ....[51]....
        /*87d0*/ 	.word	0x00026b90
        /*87d4*/ 	.word	0x00000003
        /*87d8*/ 	.word	0x00000000
        /*87dc*/ 	.short	0x010a
        /*87de*/ 	.byte	0x3f
	.zero		1


	//   ....[52]....
        /*87e0*/ 	.word	0x00026c00
        /*87e4*/ 	.word	0x00000003
        /*87e8*/ 	.word	0x000c0008
        /*87ec*/ 	.short	0x010a
        /*87ee*/ 	.byte	0x3f
	.zero		1


	//   ....[53]....
        /*87f0*/ 	.word	0x00026c60
        /*87f4*/ 	.word	0x00000005
        /*87f8*/ 	.word	0x000c0000
        /*87fc*/ 	.short	0x010a
        /*87fe*/ 	.byte	0x3f
	.zero		1


	//   ....[54]....
        /*8800*/ 	.word	0x00026cc0
        /*8804*/ 	.word	0x00000000
        /*8808*/ 	.word	0x000c0000
        /*880c*/ 	.short	0x010a
        /*880e*/ 	.byte	0x3f
	.zero		1


	//   ....[55]....
        /*8810*/ 	.word	0x00026d20
        /*8814*/ 	.word	0x00000003
        /*8818*/ 	.word	0x000c0098
        /*881c*/ 	.short	0x010a
        /*881e*/ 	.byte	0x3f
	.zero		1


	//   ....[56]....
        /*8820*/ 	.word	0x00026d70
        /*8824*/ 	.word	0x00000003
        /*8828*/ 	.word	0x000c0060
        /*882c*/ 	.short	0x010a
        /*882e*/ 	.byte	0x3f
	.zero		1


	//   ....[57]....
        /*8830*/ 	.word	0x00026dc0
        /*8834*/ 	.word	0x00000005
        /*8838*/ 	.word	0x000c0028
        /*883c*/ 	.short	0x010a
        /*883e*/ 	.byte	0x3f
	.zero		1


	//   ....[58]....
        /*8840*/ 	.word	0x00026e10
        /*8844*/ 	.word	0x00000004
        /*8848*/ 	.word	0x000c0060
        /*884c*/ 	.short	0x010a
        /*884e*/ 	.byte	0x3f
	.zero		1


	//   ....[59]....
        /*8850*/ 	.word	0x00026e60
        /*8854*/ 	.word	0x00000003
        /*8858*/ 	.word	0x000c0028
        /*885c*/ 	.short	0x010a
        /*885e*/ 	.byte	0x3f
	.zero		1


	//   ....[60]....
        /*8860*/ 	.word	0x00026eb0
        /*8864*/ 	.word	0x00000006
        /*8868*/ 	.word	0x000c0028
        /*886c*/ 	.short	0x010a
        /*886e*/ 	.byte	0x3f
	.zero		1


	//   ....[61]....
        /*8870*/ 	.word	0x00026f00
        /*8874*/ 	.word	0x00000006
        /*8878*/ 	.word	0x000c0028
        /*887c*/ 	.short	0x010a
        /*887e*/ 	.byte	0x3f
	.zero		1


	//----- nvinfo : EIATTR_NUM_MBARRIERS
	.align		4
.L_40:
        /*8880*/ 	.byte	0x03, 0x38
        /*8882*/ 	.short	0x001e


	//----- nvinfo : EIATTR_EXIT_INSTR_OFFSETS
	.align		4
        /*8884*/ 	.byte	0x04, 0x1c
        /*8886*/ 	.short	(.L_42 - .L_41)


	//   ....[0]....
.L_41:
        /*8888*/ 	.word	0x00000a30


	//   ....[1]....
        /*888c*/ 	.word	0x00024b70


	//   ....[2]....
        /*8890*/ 	.word	0x00024bb0


	//   ....[3]....
        /*8894*/ 	.word	0x00025fa0


	//   ....[4]....
        /*8898*/ 	.word	0x00026aa0


	//----- nvinfo : EIATTR_MAX_THREADS
	.align		4
.L_42:
        /*889c*/ 	.byte	0x04, 0x05
        /*889e*/ 	.short	(.L_44 - .L_43)
.L_43:
        /*88a0*/ 	.word	0x00000180
        /*88a4*/ 	.word	0x00000001
        /*88a8*/ 	.word	0x00000001


	//----- nvinfo : EIATTR_CRS_STACK_SIZE
	.align		4
.L_44:
        /*88ac*/ 	.byte	0x04, 0x1e
        /*88ae*/ 	.short	(.L_46 - .L_45)
.L_45:
        /*88b0*/ 	.word	0x00000000


	//----- nvinfo : EIATTR_CBANK_PARAM_SIZE
	.align		4
.L_46:
        /*88b4*/ 	.byte	0x03, 0x19
        /*88b6*/ 	.short	0x0870


	//----- nvinfo : EIATTR_PARAM_CBANK
	.align		4
        /*88b8*/ 	.byte	0x04, 0x0a
        /*88ba*/ 	.short	(.L_48 - .L_47)
	.align		4
.L_47:
        /*88bc*/ 	.word	index@(.nv.constant0._ZN7cutlass13device_kernelINS_4fmha6kernel28FmhaKernelTmaWarpSpecializedINS1_10collective30FmhaMainloopTmaWarpSpecializedINS_10bfloat16_tEffN4cute5tupleIJNS7_1CILi128EEESA_NS9_ILi512EEEEEENS8_IJiNS9_ILi1EEENS8_IJiiEEEEEESF_SF_NS4_13DefaultFusionEJEEENS4_15FmhaFwdEpilogueIS6_fNS8_IJNS9_ILi64EEESB_SA_EEEEENS2_23IndividualTileSchedulerEJEEEEEvNT_6ParamsE)
        /*88c0*/ 	.short	0x0210
        /*88c2*/ 	.short	0x0870


	//----- nvinfo : EIATTR_SW_WAR
	.align		4
.L_48:
        /*88c4*/ 	.byte	0x04, 0x36
        /*88c6*/ 	.short	(.L_50 - .L_49)
.L_49:
        /*88c8*/ 	.word	0x00000008
.L_50:


//--------------------- .nv.callgraph             --------------------------
	.section	.nv.callgraph,"",@"SHT_CUDA_CALLGRAPH"
	.align	4
	.sectionentsize	8
	.align		4
        /*0000*/ 	.word	0x00000000
	.align		4
        /*0004*/ 	.word	0xffffffff
	.align		4
        /*0008*/ 	.word	index@(_ZN7cutlass13device_kernelINS_4fmha6kernel28FmhaKernelTmaWarpSpecializedINS1_10collective30FmhaMainloopTmaWarpSpecializedINS_10bfloat16_tEffN4cute5tupleIJNS7_1CILi128EEESA_NS9_ILi512EEEEEENS8_IJiNS9_ILi1EEENS8_IJiiEEEEEESF_SF_NS4_13DefaultFusionEJEEENS4_15FmhaFwdEpilogueIS6_fNS8_IJNS9_ILi64EEESB_SA_EEEEENS2_23IndividualTileSchedulerEJEEEEEvNT_6ParamsE)
	.align		4
        /*000c*/ 	.word	index@(__assertfail)
	.align		4
        /*0010*/ 	.word	0x00000000
	.align		4
        /*0014*/ 	.word	0xfffffffe
	.align		4
        /*0018*/ 	.word	0x00000000
	.align		4
        /*001c*/ 	.word	0xfffffffd
	.align		4
        /*0020*/ 	.word	0x00000000
	.align		4
        /*0024*/ 	.word	0xfffffffc


//--------------------- .nv.constant4             --------------------------
	.section	.nv.constant4,"a",@progbits
	.align	8
	.align		8
.nv.constant4:
        /*0000*/ 	.dword	__assertfail
	.align		8
        /*0008*/ 	.dword	__unnamed_1
	.align		8
        /*0010*/ 	.dword	__unnamed_2
	.align		8
        /*0018*/ 	.dword	_ZN39_INTERNAL_3349c95a_4_k_cu_064359bc_31074cuda3std3__45__cpo5beginE
	.align		8
        /*0020*/ 	.dword	_ZN39_INTERNAL_3349c95a_4_k_cu_064359bc_31074cuda3std3__45__cpo3endE
	.align		8
        /*0028*/ 	.dword	_ZN39_INTERNAL_3349c95a_4_k_cu_064359bc_31074cuda3std3__45__cpo6cbeginE
	.align		8
        /*0030*/ 	.dword	_ZN39_INTERNAL_3349c95a_4_k_cu_064359bc_31074cuda3std3__45__cpo4cendE
	.align		8
        /*0038*/ 	.dword	_ZN39_INTERNAL_3349c95a_4_k_cu_064359bc_31074cuda3std3__441_GLOBAL__N__3349c95a_4_k_cu_064359bc_31076ignoreE
	.align		8
        /*0040*/ 	.dword	_ZN39_INTERNAL_3349c95a_4_k_cu_064359bc_31074cuda3std3__419piecewise_constructE
	.align		8
        /*0048*/ 	.dword	_ZN39_INTERNAL_3349c95a_4_k_cu_064359bc_31074cuda3std3__48in_placeE
	.align		8
        /*0050*/ 	.dword	_ZN39_INTERNAL_3349c95a_4_k_cu_064359bc_31074cuda3std6ranges3__45__cpo4swapE
	.align		8
        /*0058*/ 	.dword	_ZN39_INTERNAL_3349c95a_4_k_cu_064359bc_31074cuda3std6ranges3__45__cpo9iter_moveE
	.align		8
        /*0060*/ 	.dword	_ZN39_INTERNAL_3349c95a_4_k_cu_064359bc_31074cute7productE
	.align		8
        /*0068*/ 	.dword	_ZN39_INTERNAL_3349c95a_4_k_cu_064359bc_31074cute1_E
	.align		8
        /*0070*/ 	.dword	$str$24
	.align		8
        /*0078*/ 	.dword	$str$25


//--------------------- .text._ZN7cutlass13device_kernelINS_4fmha6kernel28FmhaKernelTmaWarpSpecializedINS1_10collective30FmhaMainloopTmaWarpSpecializedINS_10bfloat16_tEffN4cute5tupleIJNS7_1CILi128EEESA_NS9_ILi512EEEEEENS8_IJiNS9_ILi1EEENS8_IJiiEEEEEESF_SF_NS4_13DefaultFusionEJEEENS4_15FmhaFwdEpilogueIS6_fNS8_IJNS9_ILi64EEESB_SA_EEEEENS2_23IndividualTileSchedulerEJEEEEEvNT_6ParamsE --------------------------
	.section	.text._ZN7cutlass13device_kernelINS_4fmha6kernel28FmhaKernelTmaWarpSpecializedINS1_10collective30FmhaMainloopTmaWarpSpecializedINS_10bfloat16_tEffN4cute5tupleIJNS7_1CILi128EEESA_NS9_ILi512EEEEEENS8_IJiNS9_ILi1EEENS8_IJiiEEEEEESF_SF_NS4_13DefaultFusionEJEEENS4_15FmhaFwdEpilogueIS6_fNS8_IJNS9_ILi64EEESB_SA_EEEEENS2_23IndividualTileSchedulerEJEEEEEvNT_6ParamsE,"ax",@progbits
	.align	128
.text._ZN7cutlass13device_kernelINS_4fmha6kernel28FmhaKernelTmaWarpSpecializedINS1_10collective30FmhaMainloopTmaWarpSpecializedINS_10bfloat16_tEffN4cute5tupleIJNS7_1CILi128EEESA_NS9_ILi512EEEEEENS8_IJiNS9_ILi1EEENS8_IJiiEEEEEESF_SF_NS4_13DefaultFusionEJEEENS4_15FmhaFwdEpilogueIS6_fNS8_IJNS9_ILi64EEESB_SA_EEEEENS2_23IndividualTileSchedulerEJEEEEEvNT_6ParamsE:
        .type           _ZN7cutlass13device_kernelINS_4fmha6kernel28FmhaKernelTmaWarpSpecializedINS1_10collective30FmhaMainloopTmaWarpSpecializedINS_10bfloat16_tEffN4cute5tupleIJNS7_1CILi128EEESA_NS9_ILi512EEEEEENS8_IJiNS9_ILi1EEENS8_IJiiEEEEEESF_SF_NS4_13DefaultFusionEJEEENS4_15FmhaFwdEpilogueIS6_fNS8_IJNS9_ILi64EEESB_SA_EEEEENS2_23IndividualTileSchedulerEJEEEEEvNT_6ParamsE,@function
        .size           _ZN7cutlass13device_kernelINS_4fmha6kernel28FmhaKernelTmaWarpSpecializedINS1_10collective30FmhaMainloopTmaWarpSpecializedINS_10bfloat16_tEffN4cute5tupleIJNS7_1CILi128EEESA_NS9_ILi512EEEEEENS8_IJiNS9_ILi1EEENS8_IJiiEEEEEESF_SF_NS4_13DefaultFusionEJEEENS4_15FmhaFwdEpilogueIS6_fNS8_IJNS9_ILi64EEESB_SA_EEEEENS2_23IndividualTileSchedulerEJEEEEEvNT_6ParamsE,(.L_x_134 - _ZN7cutlass13device_kernelINS_4fmha6kernel28FmhaKernelTmaWarpSpecializedINS1_10collective30FmhaMainloopTmaWarpSpecializedINS_10bfloat16_tEffN4cute5tupleIJNS7_1CILi128EEESA_NS9_ILi512EEEEEENS8_IJiNS9_ILi1EEENS8_IJiiEEEEEESF_SF_NS4_13DefaultFusionEJEEENS4_15FmhaFwdEpilogueIS6_fNS8_IJNS9_ILi64EEESB_SA_EEEEENS2_23IndividualTileSchedulerEJEEEEEvNT_6ParamsE)
        .other          _ZN7cutlass13device_kernelINS_4fmha6kernel28FmhaKernelTmaWarpSpecializedINS1_10collective30FmhaMainloopTmaWarpSpecializedINS_10bfloat16_tEffN4cute5tupleIJNS7_1CILi128EEESA_NS9_ILi512EEEEEENS8_IJiNS9_ILi1EEENS8_IJiiEEEEEESF_SF_NS4_13DefaultFusionEJEEENS4_15FmhaFwdEpilogueIS6_fNS8_IJNS9_ILi64EEESB_SA_EEEEENS2_23IndividualTileSchedulerEJEEEEEvNT_6ParamsE,@"STO_CUDA_ENTRY STV_DEFAULT"
_ZN7cutlass13device_kernelINS_4fmha6kernel28FmhaKernelTmaWarpSpecializedINS1_10collective30FmhaMainloopTmaWarpSpecializedINS_10bfloat16_tEffN4cute5tupleIJNS7_1CILi128EEESA_NS9_ILi512EEEEEENS8_IJiNS9_ILi1EEENS8_IJiiEEEEEESF_SF_NS4_13DefaultFusionEJEEENS4_15FmhaFwdEpilogueIS6_fNS8_IJNS9_ILi64EEESB_SA_EEEEENS2_23IndividualTileSchedulerEJEEEEEvNT_6ParamsE:
[----:B------:R-:W1:Y:S02]  /*0000*/  LDC R1, c[0x0][0x28] ;  /* 0x00000a00ff017b82 */ /* 0x000e640000000800 */
[----:B-1----:R-:W-:Y:S01]  /*0010*/  IADD3 R1, R1, -0x12d8, RZ ;  /* 0xffffed2801017810 */ /* 0x002fe20007ffe0ff */
[----:B------:R-:W1:Y:S01]  /*0020*/  S2R R6, SR_TID.X ;  /* 0x0000000000067919 */ /* 0x000e620000002100 */
[----:B------:R-:W-:Y:S01]  /*0030*/  ELECT P1, URZ, PT ;  /* 0x00000000003f782f */ /* 0x000fe20003820000 */
[----:B------:R-:W-:Y:S01]  /*0040*/  BSSY B0, `(.L_x_0) ;  /* 0x0000017000007945 */ /* 0x000fe20003800000 */
[----:B-1----:R-:W-:-:S05]  /*0050*/  SHF.R.U32.HI R0, RZ, 0x5, R6 ;  /* 0x00000005ff007819 */ /* 0x002fca0000011606 */
[----:B------:R-:W1:Y:S02]  /*0060*/  SHFL.IDX PT, R2, R0, RZ, 0x1f ;  /* 0x00001fff00027589 */ /* 0x000e6400000e0000 */
[----:B-1----:R-:W-:Y:S02]  /*0070*/  R2UR UR4, R2 ;  /* 0x00000000020472ca */ /* 0x002fe400000e0000 */
[----:B------:R-:W-:-:S06]  /*0080*/  SHF.R.U32.HI R2, RZ, 0x7, R6 ;  /* 0x00000007ff027819 */ /* 0x000fcc0000011606 */
[----:B------:R-:W1:Y:S05]  /*0090*/  SHFL.IDX PT, R2, R2, RZ, 0x1f ;  /* 0x00001fff02027589 */ /* 0x000e6a00000e0000 */
[----:B------:R-:W-:Y:S02]  /*00a0*/  USHF.R.S32.HI UR5, URZ, 0x1f, UR4 ;  /* 0x0000001f3f057899 */ /* 0x000fe40008011404 */
[----:B------:R-:W-:Y:S02]  /*00b0*/  ISETP.NE.OR P0, PT, RZ, UR4, !P1 ;  /* 0x00000004ff007c0c */ /* 0x000fe4000cf05670 */
[----:B------:R-:W-:-:S04]  /*00c0*/  ULEA.HI UR5, UR5, UR4, URZ, 0x2 ;  /* 0x0000000405057291 */ /* 0x000fc8000f8f103f */
[----:B------:R-:W-:-:S04]  /*00d0*/  ULOP3.LUT UR5, UR5, 0xfffffffc, URZ, 0xc0, !UPT ;  /* 0xfffffffc05057892 */ /* 0x000fc8000f8ec03f */
[----:B------:R-:W-:-:S03]  /*00e0*/  UIADD3 UR6, UR4, -UR5, URZ ;  /* 0x8000000504067290 */ /* 0x000fc6000fffe03f */
[----:B------:R-:W-:Y:S09]  /*00f0*/  @P0 BRA `(.L_x_1) ;  /* 0x00000000002c0947 */ /* 0x000ff20003800000 */
[----:B------:R-:W-:Y:S02]  /*0100*/  ULDC.64 UR4, c[0x0][0x198] ;  /* 0x0000660000047ab9 */ /* 0x000fe40000000a00 */
[----:B------:R-:W-:Y:S02]  /*0110*/  UIADD3 UR8, UP0, UR4, 0xf0, URZ ;  /* 0x000000f004087890 */ /* 0x000fe4000ff1e03f */
[----:B------:R-:W-:Y:S02]  /*0120*/  UIADD3 UR10, UP1, UR4, 0x1f0, URZ ;  /* 0x000001f0040a7890 */ /* 0x000fe4000ff3e03f */
[----:B------:R-:W-:Y:S02]  /*0130*/  UIADD3 UR4, UP2, UR4, 0x2f0, URZ ;  /* 0x000002f004047890 */ /* 0x000fe4000ff5e03f */
[----:B------:R-:W-:Y:S02]  /*0140*/  UIADD3.X UR9, URZ, UR5, URZ, UP0, !UPT ;  /* 0x000000053f097290 */ /* 0x000fe400087fe43f */
[----:B------:R-:W-:-:S02]  /*0150*/  UIADD3.X UR11, URZ, UR5, URZ, UP1, !UPT ;  /* 0x000000053f0b7290 */ /* 0x000fc40008ffe43f */
[----:B------:R-:W-:-:S05]  /*0160*/  UIADD3.X UR5, URZ, UR5, URZ, UP2, !UPT ;  /* 0x000000053f057290 */ /* 0x000fca00097fe43f */
[----:B------:R2:W-:Y:S02]  /*0170*/  UTMACCTL.PF [UR8] ;  /* 0x00000000080079b9 */ /* 0x0005e40008040000 */
[----:B------:R2:W-:Y:S02]  /*0180*/  UTMACCTL.PF [UR10] ;  /* 0x000000000a0079b9 */ /* 0x0005e40008040000 */
[----:B------:R2:W-:Y:S02]  /*0190*/  UTMACCTL.PF [UR4] ;  /* 0x00000000040079b9 */ /* 0x0005e40008040000 */
[----:B--2---:R-:W-:Y:S01]  /*01a0*/  NOP ;  /* 0x0000000000007918 */ /* 0x004fe20000000000 */
.L_x_1:
[----:B------:R-:W-:Y:S05]  /*01b0*/  BSYNC B0 ;  /* 0x0000000000007941 */ /* 0x000fea0003800000 */
.L_x_0:
[----:B------:R-:W2:Y:S01]  /*01c0*/  SHFL.IDX PT, R3, R0, RZ, 0x1f ;  /* 0x00001fff00037589 */ /* 0x000ea200000e0000 */
[----:B-1----:R-:W-:Y:S01]  /*01d0*/  R2UR UR4, R2 ;  /* 0x00000000020472ca */ /* 0x002fe200000e0000 */
[----:B------:R-:W-:-:S12]  /*01e0*/  UISETP.NE.AND UP0, UPT, UR6, 0x1, UPT ;  /* 0x000000010600788c */ /* 0x000fd8000bf05270 */
[----:B------:R-:W-:Y:S01]  /*01f0*/  MOV R4, UR4 ;  /* 0x0000000400047c02 */ /* 0x000fe20008000f00 */
[----:B------:R-:W-:Y:S02]  /*0200*/  UIADD3 UR10, UR4, -0x1, URZ ;  /* 0xffffffff040a7890 */ /* 0x000fe4000fffe03f */
[----:B------:R-:W-:Y:S02]  /*0210*/  UISETP.EQ.AND UP0, UPT, UR4, URZ, !UP0 ;  /* 0x0000003f0400728c */ /* 0x000fe4000c702270 */
[----:B------:R1:W-:Y:S01]  /*0220*/  STL [R1+0x25c], R4 ;  /* 0x00025c0401007387 */ /* 0x0003e20000100800 */
[----:B------:R-:W-:Y:S02]  /*0230*/  UISETP.GE.U32.AND UP1, UPT, UR10, 0x4, UPT ;  /* 0x000000040a00788c */ /* 0x000fe4000bf26070 */
[----:B------:R-:W-:Y:S01]  /*0240*/  USEL UR7, URZ, 0x1, !UP0 ;  /* 0x000000013f077887 */ /* 0x000fe2000c000000 */
[----:B--2---:R-:W-:-:S03]  /*0250*/  ISETP.NE.AND P0, PT, R3, RZ, PT ;  /* 0x000000ff0300720c */ /* 0x004fc60003f05270 */
[----:B------:R-:W-:-:S10]  /*0260*/  USEL UR7, UR7, 0x2, UP1 ;  /* 0x0000000207077887 */ /* 0x000fd40008800000 */
[----:B-1----:R-:W-:Y:S05]  /*0270*/  @P0 BRA `(.L_x_2) ;  /* 0x0000000000480947 */ /* 0x002fea0003800000 */
[----:B------:R-:W1:Y:S01]  /*0280*/  S2UR UR11, SR_CgaCtaId ;  /* 0x00000000000b79c3 */ /* 0x000e620000008800 */
[----:B------:R-:W-:Y:S01]  /*0290*/  UMOV UR4, 0x400 ;  /* 0x0000040000047882 */ /* 0x000fe20000000000 */
[----:B------:R-:W-:Y:S01]  /*02a0*/  UMOV UR5, 0x1 ;  /* 0x0000000100057882 */ /* 0x000fe20000000000 */
[----:B------:R-:W-:Y:S01]  /*02b0*/  UMOV UR8, 0x80 ;  /* 0x0000008000087882 */ /* 0x000fe20000000000 */
[----:B------:R-:W-:Y:S01]  /*02c0*/  ELECT P0, URZ, PT ;  /* 0x00000000003f782f */ /* 0x000fe20003800000 */
[----:B------:R-:W-:-:S04]  /*02d0*/  UIADD3 UR8, -UR8, 0x100000, URZ ;  /* 0x0010000008087890 */ /* 0x000fc8000fffe13f */
[----:B------:R-:W-:Y:S02]  /*02e0*/  USHF.L.U32 UR9, UR8, 0xb, URZ ;  /* 0x0000000b08097899 */ /* 0x000fe4000800063f */
[----:B------:R-:W-:Y:S02]  /*02f0*/  USHF.L.U32 UR8, UR8, 0x1, URZ ;  /* 0x0000000108087899 */ /* 0x000fe4000800063f */
[----:B-1----:R-:W-:Y:S02]  /*0300*/  ULEA UR11, UR11, UR4, 0x18 ;  /* 0x000000040b0b7291 */ /* 0x002fe4000f8ec03f */
[----:B------:R-:W-:-:S04]  /*0310*/  UIADD3 UR4, -UR5, 0x100000, URZ ;  /* 0x0010000005047890 */ /* 0x000fc8000fffe13f */
[----:B------:R-:W-:Y:S02]  /*0320*/  USHF.L.U32 UR5, UR4, 0xb, URZ ;  /* 0x0000000b04057899 */ /* 0x000fe4000800063f */
[----:B------:R-:W-:Y:S01]  /*0330*/  USHF.L.U32 UR4, UR4, 0x1, URZ ;  /* 0x0000000104047899 */ /* 0x000fe2000800063f */
[----:B------:R-:W1:Y:S11]  /*0340*/  FENCE.VIEW.ASYNC.S ;  /* 0x00000000000073c6 */ /* 0x000e760000000000 */
[----:B-1----:R1:W2:Y:S01]  /*0350*/  SYNCS.EXCH.64 URZ, [UR11+0xc0050], UR4 ;  /* 0x0c0050040b3f75b2 */ /* 0x0022a20008000100 */
[----:B------:R1:W3:Y:S01]  /*0360*/  SYNCS.EXCH.64 URZ, [UR11+0xc0060], UR8 ;  /* 0x0c0060080b3f75b2 */ /* 0x0002e20008000100 */
[----:B------:R1:W4:Y:S01]  /*0370*/  SYNCS.EXCH.64 URZ, [UR11+0xc0058], UR4 ;  /* 0x0c0058040b3f75b2 */ /* 0x0003220008000100 */
[----:B------:R1:W1:Y:S01]  /*0380*/  SYNCS.EXCH.64 URZ, [UR11+0xc0068], UR8 ;  /* 0x0c0068080b3f75b2 */ /* 0x0002620008000100 */
[----:B------:R-:W-:Y:S01]  /*0390*/  NOP ;  /* 0x0000000000007918 */ /* 0x000fe20000000000 */
.L_x_2:
[----:B------:R-:W5:Y:S01]  /*03a0*/  SHFL.IDX PT, R2, R0, RZ, 0x1f ;  /* 0x00001fff00027589 */ /* 0x000f6200000e0000 */
[----:B------:R-:W-:Y:S01]  /*03b0*/  NOP ;  /* 0x0000000000007918 */ /* 0x000fe20000000000 */
[----:B-----5:R-:W-:-:S13]  /*03c0*/  ISETP.NE.AND P0, PT, R2, RZ, PT ;  /* 0x000000ff0200720c */ /* 0x020fda0003f05270 */
[----:B------:R-:W-:Y:S05]  /*03d0*/  @P0 BRA `(.L_x_3) ;  /* 0x0000000000600947 */ /* 0x000fea0003800000 */
[----:B-1----:R-:W1:Y:S01]  /*03e0*/  S2UR UR5, SR_CgaCtaId ;  /* 0x00000000000579c3 */ /* 0x002e620000008800 */
[----:B------:R-:W-:Y:S01]  /*03f0*/  UMOV UR4, 0x400 ;  /* 0x0000040000047882 */ /* 0x000fe20000000000 */
[----:B------:R-:W-:Y:S01]  /*0400*/  UMOV UR8, 0x1 ;  /* 0x0000000100087882 */ /* 0x000fe20000000000 */
[----:B------:R-:W-:Y:S01]  /*0410*/  UMOV UR12, 0x100 ;  /* 0x00000100000c7882 */ /* 0x000fe20000000000 */
[----:B------:R-:W-:-:S04]  /*0420*/  UIADD3 UR8, -UR8, 0x100000, URZ ;  /* 0x0010000008087890 */ /* 0x000fc8000fffe13f */
[----:B------:R-:W-:Y:S02]  /*0430*/  USHF.L.U32 UR9, UR8, 0xb, URZ ;  /* 0x0000000b08097899 */ /* 0x000fe4000800063f */
[----:B------:R-:W-:Y:S01]  /*0440*/  USHF.L.U32 UR8, UR8, 0x1, URZ ;  /* 0x0000000108087899 */ /* 0x000fe2000800063f */
[----:B------:R-:W-:Y:S01]  /*0450*/  ELECT P0, URZ, PT ;  /* 0x00000000003f782f */ /* 0x000fe20003800000 */
[----:B-1----:R-:W-:Y:S02]  /*0460*/  ULEA UR11, UR5, UR4, 0x18 ;  /* 0x00000004050b7291 */ /* 0x002fe4000f8ec03f */
[----:B------:R-:W-:-:S04]  /*0470*/  UIADD3 UR4, -UR12, 0x100000, URZ ;  /* 0x001000000c047890 */ /* 0x000fc8000fffe13f */
[----:B------:R-:W-:Y:S02]  /*0480*/  USHF.L.U32 UR5, UR4, 0xb, URZ ;  /* 0x0000000b04057899 */ /* 0x000fe4000800063f */
[----:B------:R-:W-:Y:S01]  /*0490*/  USHF.L.U32 UR4, UR4, 0x1, URZ ;  /* 0x0000000104047899 */ /* 0x000fe2000800063f */
[----:B------:R-:W1:Y:S03]  /*04a0*/  FENCE.VIEW.ASYNC.S ;  /* 0x00000000000073c6 */ /* 0x000e660000000000 */
[----:B-1----:R1:W1:Y:S08]  /*04b0*/  SYNCS.EXCH.64 URZ, [UR11+0xc0000], UR8 ;  /* 0x0c0000080b3f75b2 */ /* 0x0022700008000100 */
[----:B------:R1:W1:Y:S01]  /*04c0*/  SYNCS.EXCH.64 URZ, [UR11+0xc0028], UR4 ;  /* 0x0c0028040b3f75b2 */ /* 0x0002620008000100 */
        /* <DEDUP_REMOVED lines=8> */
[----:B------:R-:W-:Y:S01]  /*0550*/  NOP ;  /* 0x0000000000007918 */ /* 0x000fe20000000000 */
.L_x_3:
        /* <DEDUP_REMOVED lines=21> */
[----:B------:R-:W-:Y:S01]  /*06b0*/  NOP ;  /* 0x0000000000007918 */ /* 0x000fe20000000000 */
.L_x_4:
[----:B------:R-:W5:Y:S01]  /*06c0*/  SHFL.IDX PT, R2, R0, RZ, 0x1f ;  /* 0x00001fff00027589 */ /* 0x000f6200000e0000 */
[----:B------:R-:W-:Y:S01]  /*06d0*/  ELECT P0, URZ, PT ;  /* 0x00000000003f782f */ /* 0x000fe20003800000 */
[----:B------:R-:W-:Y:S01]  /*06e0*/  NOP ;  /* 0x0000000000007918 */ /* 0x000fe20000000000 */
[----:B-1----:R-:W-:Y:S02]  /*06f0*/  UMOV UR4, 0x80 ;  /* 0x0000008000047882 */ /* 0x002fe40000000000 */
[C---:B-----5:R-:W-:Y:S02]  /*0700*/  ISETP.NE.OR P0, PT, R2.reuse, RZ, !P0 ;  /* 0x000000ff0200720c */ /* 0x060fe40004705670 */
[----:B------:R-:W-:-:S11]  /*0710*/  ISETP.NE.AND P2, PT, R2, RZ, PT ;  /* 0x000000ff0200720c */ /* 0x000fd60003f45270 */
[----:B------:R-:W-:Y:S01]  /*0720*/  VOTEU.ALL UP0, P0 ;  /* 0x00000000003f7886 */ /* 0x000fe20000000000 */
[----:B------:R-:W-:Y:S01]  /*0730*/  VOTEU.ALL UP2, P0 ;  /* 0x00000000003f7886 */ /* 0x000fe20000040000 */
[----:B------:R-:W-:Y:S01]  /*0740*/  VOTEU.ALL UP3, P0 ;  /* 0x00000000003f7886 */ /* 0x000fe20000060000 */
[----:B------:R-:W-:Y:S02]  /*0750*/  VOTEU.ALL UP4, P0 ;  /* 0x00000000003f7886 */ /* 0x000fe40000080000 */
[----:B------:R-:W1:Y:S01]  /*0760*/  @!UP0 S2UR UR9, SR_CgaCtaId ;  /* 0x00000000000989c3 */ /* 0x000e620000008800 */
[----:B------:R-:W-:Y:S01]  /*0770*/  @!UP0 UMOV UR8, 0x400 ;  /* 0x0000040000088882 */ /* 0x000fe20000000000 */
[----:B------:R-:W-:-:S04]  /*0780*/  @!UP0 UIADD3 UR4, -UR4, 0x100000, URZ ;  /* 0x0010000004048890 */ /* 0x000fc8000fffe13f */
[----:B------:R-:W-:Y:S02]  /*0790*/  @!UP0 USHF.L.U32 UR5, UR4, 0xb, URZ ;  /* 0x0000000b04058899 */ /* 0x000fe4000800063f */
[----:B------:R-:W-:Y:S02]  /*07a0*/  @!UP0 USHF.L.U32 UR4, UR4, 0x1, URZ ;  /* 0x0000000104048899 */ /* 0x000fe4000800063f */
[----:B-1----:R-:W-:Y:S01]  /*07b0*/  @!UP0 ULEA UR8, UR9, UR8, 0x18 ;  /* 0x0000000809088291 */ /* 0x002fe2000f8ec03f */
[----:B------:R-:W-:Y:S01]  /*07c0*/  VOTEU.ALL UP0, P0 ;  /* 0x00000000003f7886 */ /* 0x000fe20000000000 */
[----:B------:R-:W1:Y:S10]  /*07d0*/  FENCE.VIEW.ASYNC.S ;  /* 0x00000000000073c6 */ /* 0x000e740000000000 */
[----:B-1----:R1:W1:Y:S01]  /*07e0*/  @!UP0 SYNCS.EXCH.64 URZ, [UR8+0xc0090], UR4 ;  /* 0x0c009004083f85b2 */ /* 0x0022620008000100 */
[----:B------:R1:W1:Y:S01]  /*07f0*/  @!UP2 SYNCS.EXCH.64 URZ, [UR8+0xc0098], UR4 ;  /* 0x0c009804083fa5b2 */ /* 0x0002620008000100 */
[----:B------:R1:W1:Y:S01]  /*0800*/  @!UP3 SYNCS.EXCH.64 URZ, [UR8+0xc00a0], UR4 ;  /* 0x0c00a004083fb5b2 */ /* 0x0002620008000100 */
[----:B------:R1:W1:Y:S01]  /*0810*/  @!UP4 SYNCS.EXCH.64 URZ, [UR8+0xc00a8], UR4 ;  /* 0x0c00a804083fc5b2 */ /* 0x0002620008000100 */
[----:B------:R-:W-:Y:S01]  /*0820*/  NOP ;  /* 0x0000000000007918 */ /* 0x000fe20000000000 */
[----:B------:R-:W-:Y:S05]  /*0830*/  @P2 BRA `(.L_x_5) ;  /* 0x0000000000582947 */ /* 0x000fea0003800000 */
[----:B-1----:R-:W1:Y:S01]  /*0840*/  S2UR UR5, SR_CgaCtaId ;  /* 0x00000000000579c3 */ /* 0x002e620000008800 */
[----:B------:R-:W-:Y:S01]  /*0850*/  UMOV UR4, 0x400 ;  /* 0x0000040000047882 */ /* 0x000fe20000000000 */
[----:B------:R-:W-:Y:S01]  /*0860*/  UMOV UR8, 0x20 ;  /* 0x0000002000087882 */ /* 0x000fe20000000000 */
[----:B------:R-:W-:Y:S01]  /*0870*/  UMOV UR9, 0x80 ;  /* 0x0000008000097882 */ /* 0x000fe20000000000 */
[----:B------:R-:W-:Y:S01]  /*0880*/  ELECT P0, URZ, PT ;  /* 0x00000000003f782f */ /* 0x000fe20003800000 */
[----:B-1----:R-:W-:Y:S02]  /*0890*/  ULEA UR11, UR5, UR4, 0x18 ;  /* 0x00000004050b7291 */ /* 0x002fe4000f8ec03f */
[----:B------:R-:W-:-:S04]  /*08a0*/  UIADD3 UR4, -UR8, 0x100000, URZ ;  /* 0x0010000008047890 */ /* 0x000fc8000fffe13f */
[----:B------:R-:W-:Y:S02]  /*08b0*/  USHF.L.U32 UR5, UR4, 0xb, URZ ;  /* 0x0000000b04057899 */ /* 0x000fe4000800063f */
[----:B------:R-:W-:Y:S02]  /*08c0*/  USHF.L.U32 UR4, UR4, 0x1, URZ ;  /* 0x0000000104047899 */ /* 0x000fe4000800063f */
        /* <DEDUP_REMOVED lines=13> */
.L_x_5:
[----:B-1----:R-:W-:Y:S01]  /*09a0*/  R2UR UR4, R4 ;  /* 0x00000000040472ca */ /* 0x002fe200000e0000 */
[----:B------:R-:W-:Y:S01]  /*09b0*/  IMAD.U32 R0, RZ, RZ, UR6 ;  /* 0x00000006ff007e24 */ /* 0x000fe2000f8e00ff */
[----:B------:R-:W-:Y:S01]  /*09c0*/  NOP ;  /* 0x0000000000007918 */ /* 0x000fe20000000000 */
[----:B--234-:R-:W-:Y:S03]  /*09d0*/  BAR.SYNC.DEFER_BLOCKING 0x0 ;  /* 0x0000000000007b1d */ /* 0x01cfe60000010000 */
[----:B------:R-:W-:-:S07]  /*09e0*/  ISETP.EQ.AND P2, PT, R0, 0x1, P1 ;  /* 0x000000010000780c */ /* 0x000fce0000f42270 */
[----:B------:R-:W-:-:S13]  /*09f0*/  ISETP.NE.AND P0, PT, RZ, UR4, PT ;  /* 0x00000004ff007c0c */ /* 0x000fda000bf05270 */
[----:B------:R-:W-:Y:S05]  /*0a00*/  @!P0 BRA `(.L_x_6) ;  /* 0x00000240005c8947 */ /* 0x000fea0003800000 */
[----:B------:R-:W-:-:S06]  /*0a10*/  UISETP.GT.U32.AND UP0, UPT, UR10, 0x3, UPT ;  /* 0x000000030a00788c */ /* 0x000fcc000bf04070 */
[----:B------:R-:W-:-:S13]  /*0a20*/  PLOP3.LUT P0, PT, PT, PT, UP0, 0x80, 0x0 ;  /* 0x000000000000781c */ /* 0x000fda0003f0f008 */
[----:B------:R-:W-:Y:S05]  /*0a30*/  @P0 EXIT ;  /* 0x000000000000094d */ /* 0x000fea0003800000 */
.L_x_7:
[----:B------:R-:W-:-:S08]  /*0a40*/  NOP ;  /* 0x0000000000007918 */ /* 0x000fd00000000000 */
[----:B------:R-:W1:Y:S02]  /*0a50*/  USETMAXREG.TRY_ALLOC.CTAPOOL UP0, 0xf0 ;  /* 0x000000f0000079c8 */ /* 0x000e640008000600 */
[----:B-1----:R-:W-:-:S13]  /*0a60*/  PLOP3.LUT P0, PT, PT, PT, UP0, 0x80, 0x0 ;  /* 0x000000000000781c */ /* 0x002fda0003f0f008 */
[----:B------:R-:W-:Y:S05]  /*0a70*/  @!P0 BRA `(.L_x_7) ;  /* 0xfffffffc00f08947 */ /* 0x000fea000383ffff */
[----:B------:R-:W2:Y:S01]  /*0a80*/  LDL R2, [R1+0x25c] ;  /* 0x00025c0001027983 */ /* 0x000ea20000100800 */
[----:B------:R-:W1:Y:S01]  /*0a90*/  S2UR UR5, SR_CTAID.X ;  /* 0x00000000000579c3 */ /* 0x000e620000002500 */
[----:B------:R-:W-:Y:S01]  /*0aa0*/  UMOV UR6, URZ ;  /* 0x0000003f00067c82 */ /* 0x000fe20008000000 */
[----:B-1----:R-:W-:-:S05]  /*0ab0*/  MOV R0, UR5 ;  /* 0x0000000500007c02 */ /* 0x002fca0008000f00 */
[----:B------:R1:W-:Y:S01]  /*0ac0*/  STL [R1+0x260], R0 ;  /* 0x0002600001007387 */ /* 0x0003e20000100800 */
[----:B--2---:R-:W-:-:S13]  /*0ad0*/  R2UR UR4, R2 ;  /* 0x00000000020472ca */ /* 0x004fda00000e0000 */
[----:B------:R-:W-:-:S03]  /*0ae0*/  UISETP.NE.AND UP0, UPT, UR4, 0x1, UPT ;  /* 0x000000010400788c */ /* 0x000fc6000bf05270 */
[----:B------:R-:W-:-:S03]  /*0af0*/  UMOV UR4, URZ ;  /* 0x0000003f00047c82 */ /* 0x000fc60008000000 */
[----:B------:R-:W-:-:S13]  /*0b00*/  PLOP3.LUT P0, PT, PT, PT, UP0, 0x80, 0x0 ;  /* 0x000000000000781c */ /* 0x000fda0003f0f008 */
[----:B-1----:R-:W-:Y:S05]  /*0b10*/  @!P0 BRA `(.L_x_8) ;  /* 0x0000000000488947 */ /* 0x002fea0003800000 */
[----:B------:R-:W-:Y:S01]  /*0b20*/  R2UR UR5, R2 ;  /* 0x00000000020572ca */ /* 0x000fe200000e0000 */
[----:B------:R-:W-:-:S12]  /*0b30*/  UMOV UR6, 0x1 ;  /* 0x0000000100067882 */ /* 0x000fd80000000000 */
[----:B------:R-:W-:-:S06]  /*0b40*/  UISETP.NE.AND UP0, UPT, UR5, 0x2, UPT ;  /* 0x000000020500788c */ /* 0x000fcc000bf05270 */
[----:B------:R-:W-:-:S13]  /*0b50*/  PLOP3.LUT P1, PT, PT, PT, UP0, 0x80, 0x0 ;  /* 0x000000000000781c */ /* 0x000fda0003f2f008 */
[----:B------:R-:W-:Y:S05]  /*0b60*/  @!P1 BRA `(.L_x_8) ;  /* 0x0000000000349947 */ /* 0x000fea0003800000 */
[----:B------:R-:W-:-:S13]  /*0b70*/  R2UR UR4, R2 ;  /* 0x00000000020472ca */ /* 0x000fda00000e0000 */
[----:B------:R-:W-:-:S06]  /*0b80*/  UISETP.NE.AND UP0, UPT, UR4, 0x3, UPT ;  /* 0x000000030400788c */ /* 0x000fcc000bf05270 */
[----:B------:R-:W-:-:S13]  /*0b90*/  PLOP3.LUT P1, PT, PT, PT, UP0, 0x80, 0x0 ;  /* 0x000000000000781c */ /* 0x000fda0003f2f008 */
[----:B------:R-:W-:Y:S05]  /*0ba0*/  @!P1 BRA `(.L_x_9) ;  /* 0x00000000001c9947 */ /* 0x000fea0003800000 */
[----:B------:R-:W-:-:S13]  /*0bb0*/  R2UR UR4, R2 ;  /* 0x00000000020472ca */ /* 0x000fda00000e0000 */
[----:B------:R-:W-:-:S11]  /*0bc0*/  UISETP.NE.AND UP0, UPT, UR4, 0x4, UPT ;  /* 0x000000040400788c */ /* 0x000fd6000bf05270 */
[----:B------:R-:W-:Y:S01]  /*0bd0*/  @!UP0 UMOV UR4, 0x1 ;  /* 0x0000000100048882 */ /* 0x000fe20000000000 */
[----:B------:R-:W-:Y:S01]  /*0be0*/  @!UP0 UMOV UR6, 0x1 ;  /* 0x0000000100068882 */ /* 0x000fe20000000000 */
[----:B------:R-:W-:Y:S01]  /*0bf0*/  @UP0 UMOV UR4, URZ ;  /* 0x0000003f00040c82 */ /* 0x000fe20008000000 */
[----:B------:R-:W-:Y:S01]  /*0c00*/  @UP0 UMOV UR6, URZ ;  /* 0x0000003f00060c82 */ /* 0x000fe20008000000 */
[----:B------:R-:W-:Y:S05]  /*0c10*/  BRA `(.L_x_8) ;  /* 0x0000000000087947 */ /* 0x000fea0003800000 */
.L_x_9:
[----:B------:R-:W-:Y:S01]  /*0c20*/  UMOV UR4, 0x1 ;  /* 0x0000000100047882 */ /* 0x000fe20000000000 */
[----:B------:R-:W-:-:S05]  /*0c30*/  UMOV UR6, URZ ;  /* 0x0000003f00067c82 */ /* 0x000fca0008000000 */
.L_x_8:
[----:B------:R-:W-:Y:S05]  /*0c40*/  @!P0 BRA `(.L_x_10) ;  /* 0x0000000000748947 */ /* 0x000fea0003800000 */
[----:B------:R-:W-:-:S13]  /*0c50*/  R2UR UR5, R2 ;  /* 0x00000000020572ca */ /* 0x000fda00000e0000 */
        /* <DEDUP_REMOVED lines=10> */
[----:B------:R-:W-:Y:S05]  /*0d00*/  @P0 BRA `(.L_x_13) ;  /* 0x0000000000580947 */ /* 0x000fea0003800000 */
[----:B------:R-:W-:-:S13]  /*0d10*/  R2UR UR5, R0 ;  /* 0x00000000000572ca */ /* 0x000fda00000e0000 */
[----:B------:R-:W-:-:S06]  /*0d20*/  ULEA UR5, UR5, 0x3, 0x1 ;  /* 0x0000000305057891 */ /* 0x000fcc000f8e083f */
[----:B------:R-:W-:-:S05]  /*0d30*/  IMAD.U32 R0, RZ, RZ, UR5 ;  /* 0x00000005ff007e24 */ /* 0x000fca000f8e00ff */
[----:B------:R4:W-:Y:S01]  /*0d40*/  STL [R1+0x260], R0 ;  /* 0x0002600001007387 */ /* 0x0009e20000100800 */
[----:B------:R-:W-:Y:S05]  /*0d50*/  BRA `(.L_x_13) ;  /* 0x0000000000447947 */ /* 0x000fea0003800000 */
.L_x_12:
[----:B------:R-:W2:Y:S02]  /*0d60*/  LDL.LU R0, [R1+0x260] ;  /* 0x0002600001007983 */ /* 0x000ea40000300800 */
[----:B--2---:R-:W-:-:S13]  /*0d70*/  R2UR UR5, R0 ;  /* 0x00000000000572ca */ /* 0x004fda00000e0000 */
[----:B------:R-:W-:-:S06]  /*0d80*/  ULEA UR5, UR5, 0x2, 0x1 ;  /* 0x0000000205057891 */ /* 0x000fcc000f8e083f */
[----:B------:R-:W-:-:S05]  /*0d90*/  MOV R0, UR5 ;  /* 0x0000000500007c02 */ /* 0x000fca0008000f00 */
[----:B------:R3:W-:Y:S01]  /*0da0*/  STL [R1+0x260], R0 ;  /* 0x0002600001007387 */ /* 0x0007e20000100800 */
[----:B------:R-:W-:Y:S05]  /*0db0*/  BRA `(.L_x_13) ;  /* 0x00000000002c7947 */ /* 0x000fea0003800000 */
.L_x_11:
[----:B------:R-:W2:Y:S02]  /*0dc0*/  LDL.LU R0, [R1+0x260] ;  /* 0x0002600001007983 */ /* 0x000ea40000300800 */
[----:B--2---:R-:W-:-:S13]  /*0dd0*/  R2UR UR5, R0 ;  /* 0x00000000000572ca */ /* 0x004fda00000e0000 */
[----:B------:R-:W-:-:S06]  /*0de0*/  ULEA UR5, UR5, 0x1, 0x1 ;  /* 0x0000000105057891 */ /* 0x000fcc000f8e083f */
[----:B------:R-:W-:-:S05]  /*0df0*/  IMAD.U32 R0, RZ, RZ, UR5 ;  /* 0x00000005ff007e24 */ /* 0x000fca000f8e00ff */
[----:B------:R2:W-:Y:S01]  /*0e00*/  STL [R1+0x260], R0 ;  /* 0x0002600001007387 */ /* 0x0005e20000100800 */
[----:B------:R-:W-:Y:S05]  /*0e10*/  BRA `(.L_x_13) ;  /* 0x0000000000147947 */ /* 0x000fea0003800000 */
.L_x_10:
[----:B------:R-:W2:Y:S02]  /*0e20*/  LDL.LU R0, [R1+0x260] ;  /* 0x0002600001007983 */ /* 0x000ea40000300800 */
[----:B--2---:R-:W-:-:S13]  /*0e30*/  R2UR UR5, R0 ;  /* 0x00000000000572ca */ /* 0x004fda00000e0000 */
[----:B------:R-:W-:-:S06]  /*0e40*/  USHF.L.U32 UR5, UR5, 0x1, URZ ;  /* 0x0000000105057899 */ /* 0x000fcc000800063f */
[----:B------:R-:W-:-:S05]  /*0e50*/  MOV R0, UR5 ;  /* 0x0000000500007c02 */ /* 0x000fca0008000f00 */
[----:B------:R1:W-:Y:S02]  /*0e60*/  STL [R1+0x260], R0 ;  /* 0x0002600001007387 */ /* 0x0003e40000100800 */
.L_x_13:
[----:B------:R-:W-:-:S04]  /*0e70*/  ULOP3.LUT UR5, UR7, 0x1, URZ, 0xfc, !UPT ;  /* 0x0000000107057892 */ /* 0x000fc8000f8efc3f */
[----:B------:R-:W-:-:S06]  /*0e80*/  UISETP.NE.AND UP0, UPT, UR5, 0x3, UPT ;  /* 0x000000030500788c */ /* 0x000fcc000bf05270 */
[----:B------:R-:W-:-:S13]  /*0e90*/  PLOP3.LUT P0, PT, PT, PT, UP0, 0x80, 0x0 ;  /* 0x000000000000781c */ /* 0x000fda0003f0f008 */
[----:B------:R-:W-:Y:S05]  /*0ea0*/  @!P0 BRA `(.L_x_14) ;  /* 0x0000000000048947 */ /* 0x000fea0003800000 */
[----:B------:R-:W-:Y:S01]  /*0eb0*/  BPT.TRAP 0x1 ;  /* 0x000000040000795c */ /* 0x000fe20000300000 */
.L_x_14:
[----:B------:R-:W5:Y:S01]  /*0ec0*/  S2UR UR8, SR_CgaCtaId ;  /* 0x00000000000879c3 */ /* 0x000f620000008800 */
[----:B------:R-:W-:Y:S01]  /*0ed0*/  UMOV UR5, 0x400 ;  /* 0x0000040000057882 */ /* 0x000fe20000000000 */
[----:B-1234-:R-:W-:-:S05]  /*0ee0*/  IMAD.U32 R0, RZ, RZ, UR4 ;  /* 0x00000004ff007e24 */ /* 0x01efca000f8e00ff */
[----:B------:R-:W-:Y:S01]  /*0ef0*/  SHF.L.U32 R0, R0, 0x1f, RZ ;  /* 0x0000001f00007819 */ /* 0x000fe200000006ff */
[----:B-----5:R-:W-:-:S04]  /*0f00*/  ULEA UR9, UR8, UR5, 0x18 ;  /* 0x0000000508097291 */ /* 0x020fc8000f8ec03f */
[----:B------:R-:W-:Y:S02]  /*0f10*/  ULEA UR5, UR6, UR9, 0x3 ;  /* 0x0000000906057291 */ /* 0x000fe4000f8e183f */
[----:B------:R-:W-:-:S07]  /*0f20*/  MOV R23, UR9 ;  /* 0x0000000900177c02 */ /* 0x000fce0008000f00 */
[----:B------:R-:W1:Y:S02]  /*0f30*/  SYNCS.PHASECHK.TRANS64.TRYWAIT P1, [UR5+0xc0050], R0 ;  /* 0x0c005000ff0075a7 */ /* 0x000e640008020145 */
[----:B-1----:R-:W-:Y:S05]  /*0f40*/  @!P1 BRA `(.L_x_15) ;  /* 0x0000025800d89947 */ /* 0x002fea0003800000 */
.L_x_117:
[----:B------:R-:W-:Y:S05]  /*0f50*/  @!P0 BRA `(.L_x_16) ;  /* 0x0000000000048947 */ /* 0x000fea0003800000 */
[----:B------:R-:W-:Y:S01]  /*0f60*/  BPT.TRAP 0x1 ;  /* 0x000000040000795c */ /* 0x000fe20000300000 */
.L_x_16:
[----:B------:R-:W-:Y:S02]  /*0f70*/  R2UR UR4, R23 ;  /* 0x00000000170472ca */ /* 0x000fe400000e0000 */
[----:B------:R-:W-:Y:S02]  /*0f80*/  SHF.L.U32 R2, RZ, 0x1f, RZ ;  /* 0x0000001fff027819 */ /* 0x000fe400000006ff */
[----:B------:R-:W-:-:S09]  /*0f90*/  ISETP.NE.AND P2, PT, RZ, UR10, PT ;  /* 0x0000000aff007c0c */ /* 0x000fd2000bf45270 */
[----:B------:R-:W2:Y:S01]  /*0fa0*/  SYNCS.PHASECHK.TRANS64.TRYWAIT P1, [UR4+0xc0000], R2 ;  /* 0x0c000002ff0075a7 */ /* 0x000ea20008020144 */
[----:B------:R-:W-:Y:S01]  /*0fb0*/  UIADD3 UR61, UR4, 0xc0090, URZ ;  /* 0x000c0090043d7890 */ /* 0x000fe2000fffe03f */
[----:B--2---:R-:W-:Y:S11]  /*0fc0*/  @!P1 BRA `(.L_x_17) ;  /* 0x0000025800d09947 */ /* 0x004ff60003800000 */
.L_x_118:
[----:B-1----:R-:W2:Y:S01]  /*0fd0*/  LDL R0, [R1+0x25c] ;  /* 0x00025c0001007983 */ /* 0x002ea20000100800 */
[----:B------:R-:W-:Y:S01]  /*0fe0*/  ULEA UR10, UR10, UR61, 0x3 ;  /* 0x0000003d0a0a7291 */ /* 0x000fe2000f8e183f */
[----:B--2---:R-:W-:Y:S02]  /*0ff0*/  R2UR UR4, R0 ;  /* 0x00000000000472ca */ /* 0x004fe400000e0000 */
[----:B------:R-:W-:-:S04]  /*1000*/  SEL R0, RZ, 0x1, P2 ;  /* 0x00000001ff007807 */ /* 0x000fc80001000000 */
[----:B------:R-:W-:-:S04]  /*1010*/  SHF.L.U32 R0, R0, 0x1f, RZ ;  /* 0x0000001f00007819 */ /* 0x000fc800000006ff */
[----:B------:R-:W1:Y:S03]  /*1020*/  SYNCS.PHASECHK.TRANS64.TRYWAIT P1, [UR10], R0 ;  /* 0x00000000ff0075a7 */ /* 0x000e66000802014a */
[----:B------:R-:W-:-:S04]  /*1030*/  UIADD3 UR4, UR4, -0x1, URZ ;  /* 0xffffffff04047890 */ /* 0x000fc8000fffe03f */
[----:B------:R-:W-:-:S06]  /*1040*/  USHF.L.U32 UR4, UR4, 0x3, URZ ;  /* 0x0000000304047899 */ /* 0x000fcc000800063f */
[----:B------:R-:W-:Y:S01]  /*1050*/  MOV R4, UR4 ;  /* 0x0000000400047c02 */ /* 0x000fe20008000f00 */
[----:B-1----:R-:W-:Y:S06]  /*1060*/  @!P1 BRA `(.L_x_18) ;  /* 0x0000025800c49947 */ /* 0x002fec0003800000 */
.L_x_119:
[----:B------:R-:W-:Y:S01]  /*1070*/  R2UR UR5, R23 ;  /* 0x00000000170572ca */ /* 0x000fe200000e0000 */
[----:B------:R-:W-:Y:S01]  /*1080*/  WARPGROUP.ARRIVE ;  /* 0x00000000000079c5 */ /* 0x000fe20000000000 */
[----:B------:R-:W-:Y:S01]  /*1090*/  UMOV UR9, 0x40000040 ;  /* 0x4000004000097882 */ /* 0x000fe20000000000 */
[----:B------:R-:W-:Y:S01]  /*10a0*/  UMOV UR11, 0x40000040 ;  /* 0x40000040000b7882 */ /* 0x000fe20000000000 */
[----:B------:R-:W-:Y:S01]  /*10b0*/  UMOV UR13, 0x40000040 ;  /* 0x40000040000d7882 */ /* 0x000fe20000000000 */
[----:B------:R-:W-:Y:S01]  /*10c0*/  MOV R7, UR9 ;  /* 0x0000000900077c02 */ /* 0x000fe20008000f00 */
[----:B------:R-:W-:Y:S01]  /*10d0*/  UMOV UR15, 0x40000040 ;  /* 0x40000040000f7882 */ /* 0x000fe20000000000 */
[----:B------:R-:W-:Y:S01]  /*10e0*/  UMOV UR17, 0x40000040 ;  /* 0x4000004000117882 */ /* 0x000fe20000000000 */
[----:B------:R-:W-:Y:S01]  /*10f0*/  UMOV UR19, 0x40000040 ;  /* 0x4000004000137882 */ /* 0x000fe20000000000 */
[----:B------:R-:W-:Y:S01]  /*1100*/  UMOV UR21, 0x40000040 ;  /* 0x4000004000157882 */ /* 0x000fe20000000000 */
[----:B------:R-:W-:Y:S01]  /*1110*/  UMOV UR23, 0x40000040 ;  /* 0x4000004000177882 */ /* 0x000fe20000000000 */
[----:B------:R-:W-:Y:S01]  /*1120*/  UMOV UR25, 0x40000040 ;  /* 0x4000004000197882 */ /* 0x000fe20000000000 */
[----:B------:R-:W-:Y:S01]  /*1130*/  UMOV UR27, 0x40000040 ;  /* 0x40000040001b7882 */ /* 0x000fe20000000000 */
[----:B------:R-:W-:-:S02]  /*1140*/  USHF.R.U32.HI UR4, URZ, 0x4, UR5 ;  /* 0x000000043f047899 */ /* 0x000fc40008011605 */
[----:B------:R-:W-:Y:S02]  /*1150*/  UIADD3 UR5, UR5, 0x20000, URZ ;  /* 0x0002000005057890 */ /* 0x000fe4000fffe03f */
[----:B------:R-:W-:Y:S02]  /*1160*/  ULOP3.LUT UR4, UR4, 0x3fff, URZ, 0xc0, !UPT ;  /* 0x00003fff04047892 */ /* 0x000fe4000f8ec03f */
[----:B------:R-:W-:Y:S02]  /*1170*/  USHF.R.U32.HI UR5, URZ, 0x4, UR5 ;  /* 0x000000043f057899 */ /* 0x000fe40008011605 */
[----:B------:R-:W-:Y:S02]  /*1180*/  ULOP3.LUT UR4, UR4, 0x10000, URZ, 0xfc, !UPT ;  /* 0x0001000004047892 */ /* 0x000fe4000f8efc3f */
[----:B------:R-:W-:Y:S02]  /*1190*/  ULOP3.LUT UR60, UR5, 0x3fff, URZ, 0xc0, !UPT ;  /* 0x00003fff053c7892 */ /* 0x000fe4000f8ec03f */
[----:B------:R-:W-:-:S02]  /*11a0*/  ULEA UR6, UR6, UR4, 0xc ;  /* 0x0000000406067291 */ /* 0x000fc4000f8e603f */
[----:B------:R-:W-:Y:S02]  /*11b0*/  ULOP3.LUT UR57, UR60, 0x10000, URZ, 0xfc, !UPT ;  /* 0x000100003c397892 */ /* 0x000fe4000f8efc3f */
[----:B------:R-:W-:Y:S01]  /*11c0*/  UIADD3 UR4, UR6, 0x2, URZ ;  /* 0x0000000206047890 */ /* 0x000fe2000fffe03f */
[----:B------:R-:W-:Y:S02]  /*11d0*/  UMOV UR5, 0x40000040 ;  /* 0x4000004000057882 */ /* 0x000fe40000000000 */
[----:B------:R-:W-:Y:S01]  /*11e0*/  UMOV UR8, UR6 ;  /* 0x0000000600087c82 */ /* 0x000fe20008000000 */
[----:B-1----:R-:W-:Y:S01]  /*11f0*/  MOV R0, UR57 ;  /* 0x0000003900007c02 */ /* 0x002fe20008000f00 */
[----:B------:R-:W-:Y:S01]  /*1200*/  UMOV UR10, UR57 ;  /* 0x00000039000a7c82 */ /* 0x000fe20008000000 */
[----:B------:R-:W-:Y:S01]  /*1210*/  IMAD.U32 R6, RZ, RZ, UR8 ;  /* 0x00000008ff067e24 */ /* 0x000fe2000f8e00ff */
[----:B------:R-:W-:Y:S01]  /*1220*/  HGMMA.64x128x16.F32.BF16 R24, gdesc[UR8], RZ, !UPT, gsb0 ;  /* 0x01e00000081879f0 */ /* 0x000fe2000c0018ff */
[----:B------:R-:W-:Y:S01]  /*1230*/  UIADD3 UR10, UR57, 0x2, URZ ;  /* 0x00000002390a7890 */ /* 0x000fe2000fffe03f */
[----:B------:R-:W-:Y:S01]  /*1240*/  STL [R1+0x258], R0 ;  /* 0x0002580001007387 */ /* 0x000fe20000100800 */
[----:B------:R-:W-:Y:S01]  /*1250*/  UMOV UR12, UR4 ;  /* 0x00000004000c7c82 */ /* 0x000fe20008000000 */
[----:B------:R-:W-:Y:S01]  /*1260*/  UMOV UR9, UR13 ;  /* 0x0000000d00097c82 */ /* 0x000fe20008000000 */
[----:B------:R-:W-:Y:S01]  /*1270*/  UMOV UR8, UR12 ;  /* 0x0000000c00087c82 */ /* 0x000fe20008000000 */
[----:B------:R-:W-:Y:S01]  /*1280*/  UMOV UR11, 0x40000040 ;  /* 0x40000040000b7882 */ /* 0x000fe20000000000 */
[----:B------:R-:W-:Y:S01]  /*1290*/  UIADD3 UR4, UR6, 0x4, URZ ;  /* 0x0000000406047890 */ /* 0x000fe2000fffe03f */
[----:B------:R1:W-:Y:S01]  /*12a0*/  STL.64 [R1+0x250], R6 ;  /* 0x0002500601007387 */ /* 0x0003e20000100a00 */
[----:B------:R-:W-:-:S02]  /*12b0*/  UIADD3 UR14, UR57, 0x1400, URZ ;  /* 0x00001400390e7890 */ /* 0x000fc4000fffe03f */
[----:B------:R-:W-:Y:S02]  /*12c0*/  UIADD3 UR16, UR6, 0xa02, URZ ;  /* 0x00000a0206107890 */ /* 0x000fe4000fffe03f */
[----:B------:R-:W-:Y:S02]  /*12d0*/  UIADD3 UR18, UR57, 0x1402, URZ ;  /* 0x0000140239127890 */ /* 0x000fe4000fffe03f */
[----:B------:R-:W-:Y:S02]  /*12e0*/  UIADD3 UR20, UR6, 0xa04, URZ ;  /* 0x00000a0406147890 */ /* 0x000fe4000fffe03f */
[----:B------:R-:W-:Y:S02]  /*12f0*/  UIADD3 UR22, UR57, 0x1404, URZ ;  /* 0x0000140439167890 */ /* 0x000fe4000fffe03f */
[----:B------:R-:W-:Y:S01]  /*1300*/  UIADD3 UR24, UR6, 0xa06, URZ ;  /* 0x00000a0606187890 */ /* 0x000fe2000fffe03f */
[----:B-1----:R-:W-:Y:S01]  /*1310*/  MOV R6, UR12 ;  /* 0x0000000c00067c02 */ /* 0x002fe20008000f00 */
[----:B------:R-:W-:Y:S01]  /*1320*/  IMAD.U32 R7, RZ, RZ, UR13 ;  /* 0x0000000dff077e24 */ /* 0x000fe2000f8e00ff */
[----:B------:R-:W-:Y:S01]  /*1330*/  UMOV UR12, UR4 ;  /* 0x00000004000c7c82 */ /* 0x000fe20008000000 */
[----:B------:R-:W-:Y:S01]  /*1340*/  UMOV UR13, 0x40000040 ;  /* 0x40000040000d7882 */ /* 0x000fe20000000000 */
[----:B------:R-:W-:-:S02]  /*1350*/  UIADD3 UR4, UR6, 0x6, URZ ;  /* 0x0000000606047890 */ /* 0x000fc4000fffe03f */
[----:B------:R1:W-:Y:S01]  /*1360*/  STL.64 [R1+0x248], R6 ;  /* 0x0002480601007387 */ /* 0x0003e20000100a00 */
[----:B------:R-:W-:Y:S02]  /*1370*/  UIADD3 UR26, UR57, 0x1406, URZ ;  /* 0x00001406391a7890 */ /* 0x000fe4000fffe03f */
[----:B------:R-:W-:Y:S02]  /*1380*/  UIADD3 UR28, UR6, 0xc00, URZ ;  /* 0x00000c00061c7890 */ /* 0x000fe4000fffe03f */
[----:B------:R-:W-:Y:S01]  /*1390*/  UIADD3 UR30, UR57, 0x1800, URZ ;  /* 0x00001800391e7890 */ /* 0x000fe2000fffe03f */
[----:B------:R-:W-:Y:S01]  /*13a0*/  UMOV UR29, 0x40000040 ;  /* 0x40000040001d7882 */ /* 0x000fe20000000000 */
[----:B------:R-:W-:Y:S01]  /*13b0*/  UMOV UR31, 0x40000040 ;  /* 0x40000040001f7882 */ /* 0x000fe20000000000 */
[----:B------:R-:W-:Y:S02]  /*13c0*/  UIADD3 UR32, UR6, 0xc02, URZ ;  /* 0x00000c0206207890 */ /* 0x000fe4000fffe03f */
[----:B------:R-:W-:Y:S01]  /*13d0*/  UIADD3 UR34, UR57, 0x1802, URZ ;  /* 0x0000180239227890 */ /* 0x000fe2000fffe03f */
[----:B-1----:R-:W-:Y:S01]  /*13e0*/  MOV R6, UR12 ;  /* 0x0000000c00067c02 */ /* 0x002fe20008000f00 */
[----:B------:R-:W-:Y:S01]  /*13f0*/  UMOV UR33, 0x40000040 ;  /* 0x4000004000217882 */ /* 0x000fe20000000000 */
[----:B------:R-:W-:Y:S01]  /*1400*/  MOV R7, UR13 ;  /* 0x0000000d00077c02 */ /* 0x000fe20008000f00 */
[----:B------:R-:W-:Y:S01]  /*1410*/  UMOV UR35, 0x40000040 ;  /* 0x4000004000237882 */ /* 0x000fe20000000000 */
[----:B------:R-:W-:-:S02]  /*1420*/  UIADD3 UR36, UR6, 0xc04, URZ ;  /* 0x00000c0406247890 */ /* 0x000fc4000fffe03f */
[----:B------:R-:W-:Y:S01]  /*1430*/  UIADD3 UR38, UR57, 0x1804, URZ ;  /* 0x0000180439267890 */ /* 0x000fe2000fffe03f */
[----:B------:R1:W-:Y:S01]  /*1440*/  STL.64 [R1+0x240], R6 ;  /* 0x0002400601007387 */ /* 0x0003e20000100a00 */
[----:B------:R-:W-:Y:S01]  /*1450*/  UMOV UR37, 0x40000040 ;  /* 0x4000004000257882 */ /* 0x000fe20000000000 */
[----:B------:R-:W-:Y:S01]  /*1460*/  UMOV UR39, 0x40000040 ;  /* 0x4000004000277882 */ /* 0x000fe20000000000 */
[----:B------:R-:W-:Y:S02]  /*1470*/  UIADD3 UR40, UR6, 0xc06, URZ ;  /* 0x00000c0606287890 */ /* 0x000fe4000fffe03f */
[----:B------:R-:W-:Y:S01]  /*1480*/  UIADD3 UR42, UR57, 0x1806, URZ ;  /* 0x00001806392a7890 */ /* 0x000fe2000fffe03f */
[----:B------:R-:W-:Y:S01]  /*1490*/  UMOV UR41, 0x40000040 ;  /* 0x4000004000297882 */ /* 0x000fe20000000000 */
[----:B------:R-:W-:Y:S01]  /*14a0*/  UMOV UR43, 0x40000040 ;  /* 0x40000040002b7882 */ /* 0x000fe20000000000 */
[----:B------:R-:W-:Y:S02]  /*14b0*/  UIADD3 UR44, UR6, 0xe00, URZ ;  /* 0x00000e00062c7890 */ /* 0x000fe4000fffe03f */
[----:B------:R-:W-:Y:S01]  /*14c0*/  UIADD3 UR46, UR57, 0x1c00, URZ ;  /* 0x00001c00392e7890 */ /* 0x000fe2000fffe03f */
[----:B------:R-:W-:Y:S01]  /*14d0*/  UMOV UR45, 0x40000040 ;  /* 0x40000040002d7882 */ /* 0x000fe20000000000 */
[----:B------:R-:W-:Y:S01]  /*14e0*/  UMOV UR47, 0x40000040 ;  /* 0x40000040002f7882 */ /* 0x000fe20000000000 */
[----:B------:R-:W-:-:S02]  /*14f0*/  UIADD3 UR48, UR6, 0xe02, URZ ;  /* 0x00000e0206307890 */ /* 0x000fc4000fffe03f */
[----:B------:R-:W-:Y:S01]  /*1500*/  UIADD3 UR50, UR57, 0x1c02, URZ ;  /* 0x00001c0239327890 */ /* 0x000fe2000fffe03f */
        /* <DEDUP_REMOVED lines=9> */
[----:B------:R-:W-:-:S02]  /*15a0*/  WARPGROUP.DEPBAR.LE gsb0, 0x0 ;  /* 0x00008000000079c5 */ /* 0x000fc40000010000 */
[----:B------:R-:W-:-:S06]  /*15b0*/  WARPGROUP.ARRIVE ;  /* 0x00000000000079c5 */ /* 0x000fcc0000000000 */
[----:B------:R-:W-:Y:S01]  /*15c0*/  HGMMA.64x128x16.F32.BF16 R24, gdesc[UR8], R24, gsb0 ;  /* 0x01e00000081879f0 */ /* 0x000fe20008001818 */
[----:B------:R-:W-:Y:S01]  /*15d0*/  UIADD3 UR10, UR57, 0x4, URZ ;  /* 0x00000004390a7890 */ /* 0x000fe2000fffe03f */
[----:B------:R-:W-:Y:S01]  /*15e0*/  UMOV UR8, UR12 ;  /* 0x0000000c00087c82 */ /* 0x000fe20008000000 */
[----:B------:R-:W-:Y:S01]  /*15f0*/  UMOV UR9, UR13 ;  /* 0x0000000d00097c82 */ /* 0x000fe20008000000 */
[----:B------:R-:W-:Y:S01]  /*1600*/  UMOV UR11, 0x40000040 ;  /* 0x40000040000b7882 */ /* 0x000fe20000000000 */
[----:B------:R-:W-:Y:S01]  /*1610*/  UMOV UR12, UR4 ;  /* 0x00000004000c7c82 */ /* 0x000fe20008000000 */
[----:B------:R-:W-:Y:S01]  /*1620*/  UMOV UR13, 0x40000040 ;  /* 0x40000040000d7882 */ /* 0x000fe20000000000 */
[----:B------:R-:W-:Y:S01]  /*1630*/  UIADD3 UR4, UR6, 0x200, URZ ;  /* 0x0000020006047890 */ /* 0x000fe2000fffe03f */
[----:B-1----:R-:W-:Y:S01]  /*1640*/  IMAD.U32 R6, RZ, RZ, UR12 ;  /* 0x0000000cff067e24 */ /* 0x002fe2000f8e00ff */
[----:B------:R-:W-:-:S05]  /*1650*/  MOV R7, UR13 ;  /* 0x0000000d00077c02 */ /* 0x000fca0008000f00 */
[----:B------:R1:W-:Y:S01]  /*1660*/  STL.64 [R1+0x238], R6 ;  /* 0x0002380601007387 */ /* 0x0003e20000100a00 */
[----:B------:R-:W-:Y:S02]  /*1670*/  WARPGROUP.DEPBAR.LE gsb0, 0x0 ;  /* 0x00008000000079c5 */ /* 0x000fe40000010000 */
        /* <DEDUP_REMOVED lines=9> */
[----:B-1----:R-:W-:Y:S01]  /*1710*/  MOV R6, UR12 ;  /* 0x0000000c00067c02 */ /* 0x002fe20008000f00 */
[----:B------:R-:W-:-:S05]  /*1720*/  IMAD.U32 R7, RZ, RZ, UR13 ;  /* 0x0000000dff077e24 */ /* 0x000fca000f8e00ff */
        /* <DEDUP_REMOVED lines=11> */
[----:B-1----:R-:W-:Y:S02]  /*17e0*/  MOV R6, UR12 ;  /* 0x0000000c00067c02 */ /* 0x002fe40008000f00 */
        /* <DEDUP_REMOVED lines=66> */
[----:B------:R-:W-:Y:S01]  /*1c10*/  STL.64 [R1+0x200], R6 ;  /* 0x0002000601007387 */ /* 0x000fe20000100a00 */
        /* <DEDUP_REMOVED lines=10> */
[----:B------:R-:W-:Y:S02]  /*1cc0*/  MOV R236, UR12 ;  /* 0x0000000c00ec7c02 */ /* 0x000fe40008000f00 */
[----:B------:R-:W-:Y:S01]  /*1cd0*/  MOV R237, UR13 ;  /* 0x0000000d00ed7c02 */ /* 0x000fe20008000f00 */
        /* <DEDUP_REMOVED lines=10> */
[----:B------:R-:W-:Y:S01]  /*1d80*/  IMAD.U32 R234, RZ, RZ, UR12 ;  /* 0x0000000cffea7e24 */ /* 0x000fe2000f8e00ff */
        /* <DEDUP_REMOVED lines=11> */
[----:B------:R-:W-:Y:S01]  /*1e40*/  MOV R232, UR12 ;  /* 0x0000000c00e87c02 */ /* 0x000fe20008000f00 */
[----:B------:R-:W-:Y:S01]  /*1e50*/  IMAD.U32 R233, RZ, RZ, UR13 ;  /* 0x0000000dffe97e24 */ /* 0x000fe2000f8e00ff */
        /* <DEDUP_REMOVED lines=55> */
[----:B------:R-:W-:Y:S01]  /*21d0*/  UIADD3 UR12, UR6, 0xa00, URZ ;  /* 0x00000a00060c7890 */ /* 0x000fe2000fffe03f */
[----:B------:R-:W-:Y:S01]  /*21e0*/  UMOV UR13, 0x40000040 ;  /* 0x40000040000d7882 */ /* 0x000fe20000000000 */
[----:B------:R-:W-:Y:S02]  /*21f0*/  WARPGROUP.DEPBAR.LE gsb0, 0x0 ;  /* 0x00008000000079c5 */ /* 0x000fe40000010000 */
[----:B------:R-:W-:-:S06]  /*2200*/  WARPGROUP.ARRIVE ;  /* 0x00000000000079c5 */ /* 0x000fcc0000000000 */
[----:B------:R-:W-:Y:S01]  /*2210*/  HGMMA.64x128x16.F32.BF16 R24, gdesc[UR8], R24, gsb0 ;  /* 0x01e00000081879f0 */ /* 0x000fe20008001818 */
[----:B------:R-:W-:Y:S01]  /*2220*/  UIADD3 UR10, UR57, 0x1004, URZ ;  /* 0x00001004390a7890 */ /* 0x000fe2000fffe03f */
[----:B------:R-:W-:Y:S01]  /*2230*/  UMOV UR8, UR4 ;  /* 0x0000000400087c82 */ /* 0x000fe20008000000 */
[----:B------:R-:W-:Y:S01]  /*2240*/  UMOV UR9, UR5 ;  /* 0x0000000500097c82 */ /* 0x000fe20008000000 */
[----:B------:R-:W-:Y:S01]  /*2250*/  UMOV UR11, 0x40000040 ;  /* 0x40000040000b7882 */ /* 0x000fe20000000000 */
[----:B------:R-:W-:Y:S02]  /*2260*/  WARPGROUP.DEPBAR.LE gsb0, 0x0 ;  /* 0x00008000000079c5 */ /* 0x000fe40000010000 */
[----:B------:R-:W-:-:S06]  /*2270*/  WARPGROUP.ARRIVE ;  /* 0x00000000000079c5 */ /* 0x000fcc0000000000 */
[----:B------:R-:W-:Y:S01]  /*2280*/  HGMMA.64x128x16.F32.BF16 R24, gdesc[UR8], R24, gsb0 ;  /* 0x01e00000081879f0 */ /* 0x000fe20008001818 */
[----:B------:R-:W-:Y:S02]  /*2290*/  UIADD3 UR8, UR6, 0x806, URZ ;  /* 0x0000080606087890 */ /* 0x000fe4000fffe03f */
[----:B------:R-:W-:Y:S01]  /*22a0*/  UIADD3 UR10, UR57, 0x1006, URZ ;  /* 0x00001006390a7890 */ /* 0x000fe2000fffe03f */
[----:B------:R-:W-:Y:S01]  /*22b0*/  UMOV UR9, 0x40000040 ;  /* 0x4000004000097882 */ /* 0x000fe20000000000 */
[----:B------:R-:W-:Y:S01]  /*22c0*/  UMOV UR11, 0x40000040 ;  /* 0x40000040000b7882 */ /* 0x000fe20000000000 */
[----:B------:R-:W-:Y:S01]  /*22d0*/  UMOV UR57, 0x40000040 ;  /* 0x4000004000397882 */ /* 0x000fe20000000000 */
[----:B------:R-:W-:Y:S02]  /*22e0*/  WARPGROUP.DEPBAR.LE gsb0, 0x0 ;  /* 0x00008000000079c5 */ /* 0x000fe40000010000 */
[----:B------:R-:W-:-:S06]  /*22f0*/  WARPGROUP.ARRIVE ;  /* 0x00000000000079c5 */ /* 0x000fcc0000000000 */
[----:B------:R-:W-:Y:S01]  /*2300*/  HGMMA.64x128x16.F32.BF16 R24, gdesc[UR8], R24, gsb0 ;  /* 0x01e00000081879f0 */ /* 0x000fe20008001818 */
[----:B------:R-:W-:-:S13]  /*2310*/  R2UR UR11, R4 ;  /* 0x00000000040b72ca */ /* 0x000fda00000e0000 */
[----:B------:R-:W-:-:S06]  /*2320*/  ULOP3.LUT UR6, UR11, 0x8, URZ, 0xc, !UPT ;  /* 0x000000080b067892 */ /* 0x000fcc000f8e0c3f */
[----:B------:R-:W-:Y:S01]  /*2330*/  IMAD.U32 R0, RZ, RZ, UR6 ;  /* 0x00000006ff007e24 */ /* 0x000fe2000f8e00ff */
[----:B------:R-:W-:Y:S01]  /*2340*/  ULDC UR6, c[0x0][0x604] ;  /* 0x0001810000067ab9 */ /* 0x000fe20000000800 */
[----:B------:R-:W-:Y:S02]  /*2350*/  WARPGROUP.DEPBAR.LE gsb0, 0x0 ;  /* 0x00008000000079c5 */ /* 0x000fe40000010000 */
[----:B------:R-:W-:-:S06]  /*2360*/  WARPGROUP.ARRIVE ;  /* 0x00000000000079c5 */ /* 0x000fcc0000000000 */
[----:B------:R-:W-:Y:S03]  /*2370*/  HGMMA.64x128x16.F32.BF16 R24, gdesc[UR12], R24, gsb0 ;  /* 0x01e000000c1879f0 */ /* 0x000fe60008001818 */
[----:B------:R-:W-:Y:S02]  /*2380*/  WARPGROUP.DEPBAR.LE gsb0, 0x0 ;  /* 0x00008000000079c5 */ /* 0x000fe40000010000 */
[----:B------:R-:W-:-:S07]  /*2390*/  WARPGROUP.ARRIVE ;  /* 0x00000000000079c5 */ /* 0x000fce0000000000 */
        /* <DEDUP_REMOVED lines=32> */
[----:B------:R-:W-:Y:S01]  /*25a0*/  FMNMX R3, R24, R25, !PT ;  /* 0x0000001918037209 */ /* 0x000fe20007800000 */
[----:B------:R1:W-:Y:S03]  /*25b0*/  SYNCS.ARRIVE.TRANS64.A1T0 RZ, [R0+UR61], RZ ;  /* 0x000000ff00ff79a7 */ /* 0x0003e6000810003d */
[----:B-1----:R-:W-:-:S04]  /*25c0*/  FMNMX R0, R28, R3, !PT ;  /* 0x000000031c007209 */ /* 0x002fc80007800000 */
[----:B------:R-:W-:-:S04]  /*25d0*/  FMNMX R3, R29, R0, !PT ;  /* 0x000000001d037209 */ /* 0x000fc80007800000 */
        /* <DEDUP_REMOVED lines=27> */
[----:B------:R-:W-:-:S05]  /*2790*/  FMNMX R4, R85, R0, !PT ;  /* 0x0000000055047209 */ /* 0x000fca0007800000 */
[----:B------:R-:W1:Y:S02]  /*27a0*/  SHFL.BFLY PT, R3, R4, 0x1, 0x1f ;  /* 0x0c201f0004037f89 */ /* 0x000e6400000e0000 */
[----:B-1----:R-:W-:Y:S02]  /*27b0*/  FMNMX R5, R4, R3, !PT ;  /* 0x0000000304057209 */ /* 0x002fe40007800000 */
[----:B------:R-:W-:-:S03]  /*27c0*/  FMNMX R3, R26, R27, !PT ;  /* 0x0000001b1a037209 */ /* 0x000fc60007800000 */
[----:B------:R-:W1:Y:S02]  /*27d0*/  SHFL.BFLY PT, R216, R5, 0x2, 0x1f ;  /* 0x0c401f0005d87f89 */ /* 0x000e6400000e0000 */
[----:B-1----:R-:W-:-:S04]  /*27e0*/  FMNMX R216, R5, R216, !PT ;  /* 0x000000d805d87209 */ /* 0x002fc80007800000 */
[----:B------:R-:W-:-:S04]  /*27f0*/  FSETP.NEU.AND P1, PT, R216, -INF , PT ;  /* 0xff800000d800780b */ /* 0x000fc80003f2d000 */
[----:B------:R-:W-:-:S05]  /*2800*/  FSEL R0, R216, RZ, P1 ;  /* 0x000000ffd8007208 */ /* 0x000fca0000800000 */
[----:B------:R-:W-:Y:S01]  /*2810*/  FMUL R6, R0, UR6 ;  /* 0x0000000600067c20 */ /* 0x000fe20008400000 */
[----:B------:R-:W-:Y:S01]  /*2820*/  FMNMX R0, R30, R3, !PT ;  /* 0x000000031e007209 */ /* 0x000fe20007800000 */
[----:B------:R-:W-:-:S03]  /*2830*/  ULDC UR6, c[0x0][0x604] ;  /* 0x0001810000067ab9 */ /* 0x000fc60000000800 */
        /* <DEDUP_REMOVED lines=30> */
[----:B-1----:R-:W-:-:S05]  /*2a20*/  FMNMX R3, R0, R3, !PT ;  /* 0x0000000300037209 */ /* 0x002fca0007800000 */
[----:B------:R-:W1:Y:S02]  /*2a30*/  SHFL.BFLY PT, R22, R3, 0x2, 0x1f ;  /* 0x0c401f0003167f89 */ /* 0x000e6400000e0000 */
[----:B-1----:R-:W-:-:S04]  /*2a40*/  FMNMX R22, R3, R22, !PT ;  /* 0x0000001603167209 */ /* 0x002fc80007800000 */
[----:B------:R-:W-:-:S04]  /*2a50*/  FSETP.NEU.AND P1, PT, R22, -INF , PT ;  /* 0xff8000001600780b */ /* 0x000fc80003f2d000 */
[----:B------:R-:W-:-:S05]  /*2a60*/  FSEL R4, R22, RZ, P1 ;  /* 0x000000ff16047208 */ /* 0x000fca0000800000 */
[----:B------:R-:W-:Y:S01]  /*2a70*/  FMUL R4, R4, UR6 ;  /* 0x0000000604047c20 */ /* 0x000fe20008400000 */
[----:B------:R-:W-:Y:S02]  /*2a80*/  ULDC UR6, c[0x0][0x604] ;  /* 0x0001810000067ab9 */ /* 0x000fe40000000800 */
[--C-:B------:R-:W-:Y:S01]  /*2a90*/  FFMA R24, R24, UR6, -R6.reuse ;  /* 0x0000000618187c23 */ /* 0x100fe20008000806 */
[----:B------:R-:W-:Y:S02]  /*2aa0*/  ULDC UR6, c[0x0][0x604] ;  /* 0x0001810000067ab9 */ /* 0x000fe40000000800 */
[--C-:B------:R-:W-:Y:S01]  /*2ab0*/  FFMA R25, R25, UR6, -R6.reuse ;  /* 0x0000000619197c23 */ /* 0x100fe20008000806 */
[----:B------:R-:W-:Y:S01]  /*2ac0*/  ULDC UR6, c[0x0][0x604] ;  /* 0x0001810000067ab9 */ /* 0x000fe20000000800 */
[----:B------:R-:W-:Y:S01]  /*2ad0*/  FSETP.GEU.AND P2, PT, R24, -126, PT ;  /* 0xc2fc00001800780b */ /* 0x000fe20003f4e000 */
        /* <DEDUP_REMOVED lines=12> */
[----:B------:R-:W-:Y:S01]  /*2ba0*/  @!P2 FMUL R24, R24, 0.5 ;  /* 0x3f0000001818a820 */ /* 0x000fe20000400000 */
[--C-:B------:R-:W-:Y:S01]  /*2bb0*/  FFMA R36, R36, UR6, -R6.reuse ;  /* 0x0000000624247c23 */ /* 0x100fe20008000806 */
[----:B------:R-:W-:Y:S01]  /*2bc0*/  FSETP.GEU.AND P1, PT, R33, -126, PT ;  /* 0xc2fc00002100780b */ /* 0x000fe20003f2e000 */
[----:B------:R-:W-:Y:S01]  /*2bd0*/  @!P3 FMUL R25, R25, 0.5 ;  /* 0x3f0000001919b820 */ /* 0x000fe20000400000 */
[----:B------:R-:W1:Y:S01]  /*2be0*/  MUFU.EX2 R180, R24 ;  /* 0x0000001800b47308 */ /* 0x000e620000000800 */
[----:B------:R-:W-:Y:S01]  /*2bf0*/  ULDC UR6, c[0x0][0x604] ;  /* 0x0001810000067ab9 */ /* 0x000fe20000000800 */
[----:B------:R-:W-:Y:S01]  /*2c00*/  @!P4 FMUL R28, R28, 0.5 ;  /* 0x3f0000001c1cc820 */ /* 0x000fe20000400000 */
[--C-:B------:R-:W-:Y:S01]  /*2c10*/  FFMA R37, R37, UR6, -R6.reuse ;  /* 0x0000000625257c23 */ /* 0x100fe20008000806 */
[----:B------:R-:W-:Y:S01]  /*2c20*/  ULDC UR6, c[0x0][0x604] ;  /* 0x0001810000067ab9 */ /* 0x000fe20000000800 */
[----:B------:R-:W-:Y:S01]  /*2c30*/  @!P5 FMUL R29, R29, 0.5 ;  /* 0x3f0000001d1dd820 */ /* 0x000fe20000400000 */
[--C-:B------:R-:W-:Y:S01]  /*2c40*/  FFMA R40, R40, UR6, -R6.reuse ;  /* 0x0000000628287c23 */ /* 0x100fe20008000806 */
[----:B------:R-:W-:Y:S01]  /*2c50*/  ULDC UR6, c[0x0][0x604] ;  /* 0x0001810000067ab9 */ /* 0x000fe20000000800 */
[----:B------:R-:W2:Y:S01]  /*2c60*/  MUFU.EX2 R25, R25 ;  /* 0x0000001900197308 */ /* 0x000ea20000000800 */
[--C-:B------:R-:W-:Y:S01]  /*2c70*/  FFMA R41, R41, UR6, -R6.reuse ;  /* 0x0000000629297c23 */ /* 0x100fe20008000806 */
[----:B------:R-:W-:Y:S01]  /*2c80*/  ULDC UR6, c[0x0][0x604] ;  /* 0x0001810000067ab9 */ /* 0x000fe20000000800 */
[----:B------:R-:W-:Y:S01]  /*2c90*/  @!P1 FMUL R33, R33, 0.5 ;  /* 0x3f00000021219820 */ /* 0x000fe20000400000 */
[--C-:B------:R-:W-:Y:S01]  /*2ca0*/  FFMA R44, R44, UR6, -R6.reuse ;  /* 0x000000062c2c7c23 */ /* 0x100fe20008000806 */
[----:B------:R-:W-:Y:S01]  /*2cb0*/  ULDC UR6, c[0x0][0x604] ;  /* 0x0001810000067ab9 */ /* 0x000fe20000000800 */
[----:B------:R-:W-:Y:S01]  /*2cc0*/  @!P6 FMUL R32, R32, 0.5 ;  /* 0x3f0000002020e820 */ /* 0x000fe20000400000 */
[----:B------:R-:W-:Y:S01]  /*2cd0*/  FFMA R45, R45, UR6, -R6 ;  /* 0x000000062d2d7c23 */ /* 0x000fe20008000806 */
[----:B------:R-:W3:Y:S01]  /*2ce0*/  MUFU.EX2 R29, R29 ;  /* 0x0000001d001d7308 */ /* 0x000ee20000000800 */
[----:B-1----:R-:W-:Y:S01]  /*2cf0*/  @!P2 FMUL R180, R180, R180 ;  /* 0x000000b4b4b4a220 */ /* 0x002fe20000400000 */
[----:B------:R-:W-:Y:S01]  /*2d00*/  FSETP.GEU.AND P2, PT, R36, -126, PT ;  /* 0xc2fc00002400780b */ /* 0x000fe20003f4e000 */
[----:B------:R-:W-:-:S02]  /*2d10*/  ULDC UR6, c[0x0][0x604] ;  /* 0x0001810000067ab9 */ /* 0x000fc40000000800 */
[--C-:B------:R-:W-:Y:S01]  /*2d20*/  FFMA R48, R48, UR6, -R6.reuse ;  /* 0x0000000630307c23 */ /* 0x100fe20008000806 */
[----:B------:R-:W-:Y:S02]  /*2d30*/  ULDC UR6, c[0x0][0x604] ;  /* 0x0001810000067ab9 */ /* 0x000fe40000000800 */
[----:B------:R-:W1:Y:S01]  /*2d40*/  MUFU.EX2 R182, R28 ;  /* 0x0000001c00b67308 */ /* 0x000e620000000800 */
[----:B--2---:R-:W-:Y:S01]  /*2d50*/  @!P3 FMUL R25, R25, R25 ;  /* 0x000000191919b220 */ /* 0x004fe20000400000 */
[----:B------:R-:W-:Y:S01]  /*2d60*/  FSETP.GEU.AND P3, PT, R37, -126, PT ;  /* 0xc2fc00002500780b */ /* 0x000fe20003f6e000 */
[--C-:B------:R-:W-:Y:S01]  /*2d70*/  FFMA R49, R49, UR6, -R6.reuse ;  /* 0x0000000631317c23 */ /* 0x100fe20008000806 */
[----:B------:R-:W-:Y:S02]  /*2d80*/  ULDC UR6, c[0x0][0x604] ;  /* 0x0001810000067ab9 */ /* 0x000fe40000000800 */
[--C-:B------:R-:W-:Y:S01]  /*2d90*/  FFMA R52, R52, UR6, -R6.reuse ;  /* 0x0000000634347c23 */ /* 0x100fe20008000806 */
[----:B------:R-:W-:Y:S01]  /*2da0*/  ULDC UR6, c[0x0][0x604] ;  /* 0x0001810000067ab9 */ /* 0x000fe20000000800 */
[----:B------:R-:W2:Y:S01]  /*2db0*/  MUFU.EX2 R33, R33 ;  /* 0x0000002100217308 */ /* 0x000ea20000000800 */
[----:B---3--:R-:W-:Y:S01]  /*2dc0*/  @!P5 FMUL R29, R29, R29 ;  /* 0x0000001d1d1dd220 */ /* 0x008fe20000400000 */
[----:B------:R-:W-:Y:S01]  /*2dd0*/  FSETP.GEU.AND P5, PT, R41, -126, PT ;  /* 0xc2fc00002900780b */ /* 0x000fe20003fae000 */
[----:B------:R-:W-:Y:S01]  /*2de0*/  @!P2 FMUL R36, R36, 0.5 ;  /* 0x3f0000002424a820 */ /* 0x000fe20000400000 */
[----:B------:R-:W-:Y:S01]  /*2df0*/  FFMA R53, R53, UR6, -R6 ;  /* 0x0000000635357c23 */ /* 0x000fe20008000806 */
[----:B------:R-:W-:-:S02]  /*2e00*/  ULDC UR6, c[0x0][0x604] ;  /* 0x0001810000067ab9 */ /* 0x000fc40000000800 */
[----:B------:R-:W-:Y:S01]  /*2e10*/  @!P3 FMUL R37, R37, 0.5 ;  /* 0x3f0000002525b820 */ /* 0x000fe20000400000 */
[--C-:B------:R-:W-:Y:S01]  /*2e20*/  FFMA R56, R56, UR6, -R6.reuse ;  /* 0x0000000638387c23 */ /* 0x100fe20008000806 */
[----:B-1----:R-:W-:Y:S01]  /*2e30*/  @!P4 FMUL R182, R182, R182 ;  /* 0x000000b6b6b6c220 */ /* 0x002fe20000400000 */
[----:B------:R-:W-:Y:S01]  /*2e40*/  FSETP.GEU.AND P4, PT, R40, -126, PT ;  /* 0xc2fc00002800780b */ /* 0x000fe20003f8e000 */
[----:B------:R-:W1:Y:S01]  /*2e50*/  MUFU.EX2 R178, R36 ;  /* 0x0000002400b27308 */ /* 0x000e620000000800 */
[----:B------:R-:W-:Y:S02]  /*2e60*/  ULDC UR6, c[0x0][0x604] ;  /* 0x0001810000067ab9 */ /* 0x000fe40000000800 */
[--C-:B------:R-:W-:Y:S01]  /*2e70*/  FFMA R57, R57, UR6, -R6.reuse ;  /* 0x0000000639397c23 */ /* 0x100fe20008000806 */
[----:B------:R-:W-:Y:S01]  /*2e80*/  @!P5 FMUL R41, R41, 0.5 ;  /* 0x3f0000002929d820 */ /* 0x000fe20000400000 */
[----:B------:R-:W-:Y:S01]  /*2e90*/  ULDC UR6, c[0x0][0x604] ;  /* 0x0001810000067ab9 */ /* 0x000fe20000000800 */
[----:B--2---:R-:W-:Y:S01]  /*2ea0*/  @!P1 FMUL R33, R33, R33 ;  /* 0x0000002121219220 */ /* 0x004fe20000400000 */
[----:B------:R-:W-:Y:S01]  /*2eb0*/  FSETP.GEU.AND P1, PT, R45, -126, PT ;  /* 0xc2fc00002d00780b */ /* 0x000fe20003f2e000 */
[----:B------:R-:W2:Y:S01]  /*2ec0*/  MUFU.EX2 R37, R37 ;  /* 0x0000002500257308 */ /* 0x000ea20000000800 */
[----:B------:R-:W-:Y:S01]  /*2ed0*/  FFMA R60, R60, UR6, -R6 ;  /* 0x000000063c3c7c23 */ /* 0x000fe20008000806 */
[----:B------:R-:W-:-:S02]  /*2ee0*/  ULDC UR6, c[0x0][0x604] ;  /* 0x0001810000067ab9 */ /* 0x000fc40000000800 */
[----:B------:R-:W-:Y:S01]  /*2ef0*/  @!P4 FMUL R40, R40, 0.5 ;  /* 0x3f0000002828c820 */ /* 0x000fe20000400000 */
[--C-:B------:R-:W-:Y:S01]  /*2f00*/  FFMA R61, R61, UR6, -R6.reuse ;  /* 0x000000063d3d7c23 */ /* 0x100fe20008000806 */
[----:B------:R-:W-:Y:S02]  /*2f10*/  ULDC UR6, c[0x0][0x604] ;  /* 0x0001810000067ab9 */ /* 0x000fe40000000800 */
[----:B------:R-:W3:Y:S01]  /*2f20*/  MUFU.EX2 R41, R41 ;  /* 0x0000002900297308 */ /* 0x000ee20000000800 */
[--C-:B------:R-:W-:Y:S01]  /*2f30*/  FFMA R64, R64, UR6, -R6.reuse ;  /* 0x0000000640407c23 */ /* 0x100fe20008000806 */
[----:B------:R-:W-:Y:S01]  /*2f40*/  ULDC UR6, c[0x0][0x604] ;  /* 0x0001810000067ab9 */ /* 0x000fe20000000800 */
[----:B-1----:R-:W-:Y:S01]  /*2f50*/  @!P2 FMUL R178, R178, R178 ;  /* 0x000000b2b2b2a220 */ /* 0x002fe20000400000 */
[----:B------:R-:W-:Y:S01]  /*2f60*/  @!P1 FMUL R45, R45, 0.5 ;  /* 0x3f0000002d2d9820 */ /* 0x000fe20000400000 */
[--C-:B------:R-:W-:Y:S01]  /*2f70*/  FFMA R65, R65, UR6, -R6.reuse ;  /* 0x0000000641417c23 */ /* 0x100fe20008000806 */
[----:B------:R-:W-:Y:S01]  /*2f80*/  ULDC UR6, c[0x0][0x604] ;  /* 0x0001810000067ab9 */ /* 0x000fe20000000800 */
[----:B------:R-:W-:Y:S01]  /*2f90*/  FSETP.GEU.AND P2, PT, R48, -126, PT ;  /* 0xc2fc00003000780b */ /* 0x000fe20003f4e000 */
[----:B------:R-:W1:Y:S01]  /*2fa0*/  MUFU.EX2 R176, R32 ;  /* 0x0000002000b07308 */ /* 0x000e620000000800 */
[--C-:B------:R-:W-:Y:S01]  /*2fb0*/  FFMA R68, R68, UR6, -R6.reuse ;  /* 0x0000000644447c23 */ /* 0x100fe20008000806 */
[----:B------:R-:W-:Y:S01]  /*2fc0*/  ULDC UR6, c[0x0][0x604] ;  /* 0x0001810000067ab9 */ /* 0x000fe20000000800 */
[----:B--2---:R-:W-:Y:S01]  /*2fd0*/  @!P3 FMUL R37, R37, R37 ;  /* 0x000000252525b220 */ /* 0x004fe20000400000 */
[----:B------:R-:W-:Y:S01]  /*2fe0*/  FSETP.GEU.AND P3, PT, R49, -126, PT ;  /* 0xc2fc00003100780b */ /* 0x000fe20003f6e000 */
[----:B------:R-:W-:Y:S01]  /*2ff0*/  FFMA R69, R69, UR6, -R6 ;  /* 0x0000000645457c23 */ /* 0x000fe20008000806 */
[----:B------:R-:W-:-:S02]  /*3000*/  ULDC UR6, c[0x0][0x604] ;  /* 0x0001810000067ab9 */ /* 0x000fc40000000800 */
[----:B------:R-:W2:Y:S01]  /*3010*/  MUFU.EX2 R172, R40 ;  /* 0x0000002800ac7308 */ /* 0x000ea20000000800 */
[----:B---3--:R-:W-:Y:S01]  /*3020*/  @!P5 FMUL R41, R41, R41 ;  /* 0x000000292929d220 */ /* 0x008fe20000400000 */
[----:B------:R-:W-:Y:S01]  /*3030*/  FSETP.GEU.AND P5, PT, R53, -126, PT ;  /* 0xc2fc00003500780b */ /* 0x000fe20003fae000 */
[--C-:B------:R-:W-:Y:S01]  /*3040*/  FFMA R72, R72, UR6, -R6.reuse ;  /* 0x0000000648487c23 */ /* 0x100fe20008000806 */
[----:B------:R-:W-:Y:S01]  /*3050*/  ULDC UR6, c[0x0][0x604] ;  /* 0x0001810000067ab9 */ /* 0x000fe20000000800 */
[----:B------:R-:W-:Y:S01]  /*3060*/  @!P2 FMUL R48, R48, 0.5 ;  /* 0x3f0000003030a820 */ /* 0x000fe20000400000 */
[--C-:B------:R-:W-:Y:S01]  /*3070*/  FFMA R73, R73, UR6, -R6.reuse ;  /* 0x0000000649497c23 */ /* 0x100fe20008000806 */
[----:B------:R-:W-:Y:S01]  /*3080*/  ULDC UR6, c[0x0][0x604] ;  /* 0x0001810000067ab9 */ /* 0x000fe20000000800 */
[----:B------:R-:W3:Y:S01]  /*3090*/  MUFU.EX2 R45, R45 ;  /* 0x0000002d002d7308 */ /* 0x000ee20000000800 */
[----:B-1----:R-:W-:Y:S01]  /*30a0*/  @!P6 FMUL R176, R176, R176 ;  /* 0x000000b0b0b0e220 */ /* 0x002fe20000400000 */
[----:B------:R-:W-:Y:S01]  /*30b0*/  FSETP.GEU.AND P6, PT, R44, -126, PT ;  /* 0xc2fc00002c00780b */ /* 0x000fe20003fce000 */
[--C-:B------:R-:W-:Y:S01]  /*30c0*/  FFMA R76, R76, UR6, -R6.reuse ;  /* 0x000000064c4c7c23 */ /* 0x100fe20008000806 */
[----:B------:R-:W-:Y:S01]  /*30d0*/  ULDC UR6, c[0x0][0x604] ;  /* 0x0001810000067ab9 */ /* 0x000fe20000000800 */
[----:B------:R-:W-:Y:S01]  /*30e0*/  @!P3 FMUL R49, R49, 0.5 ;  /* 0x3f0000003131b820 */ /* 0x000fe20000400000 */
[--C-:B------:R-:W-:Y:S01]  /*30f0*/  FFMA R77, R77, UR6, -R6.reuse ;  /* 0x000000064d4d7c23 */ /* 0x100fe20008000806 */
[----:B------:R-:W-:Y:S01]  /*3100*/  @!P5 FMUL R53, R53, 0.5 ;  /* 0x3f0000003535d820 */ /* 0x000fe20000400000 */
[----:B------:R-:W-:Y:S01]  /*3110*/  ULDC UR6, c[0x0][0x604] ;  /* 0x0001810000067ab9 */ /* 0x000fe20000000800 */
[----:B--2---:R-:W-:Y:S01]  /*3120*/  @!P4 FMUL R172, R172, R172 ;  /* 0x000000acacacc220 */ /* 0x004fe20000400000 */
[----:B------:R-:W-:Y:S01]  /*3130*/  FSETP.GEU.AND P4, PT, R52, -126, PT ;  /* 0xc2fc00003400780b */ /* 0x000fe20003f8e000 */
[----:B------:R-:W1:Y:S01]  /*3140*/  MUFU.EX2 R168, R48 ;  /* 0x0000003000a87308 */ /* 0x000e620000000800 */
[----:B------:R-:W-:Y:S01]  /*3150*/  FFMA R80, R80, UR6, -R6 ;  /* 0x0000000650507c23 */ /* 0x000fe20008000806 */
[----:B------:R-:W-:-:S02]  /*3160*/  ULDC UR6, c[0x0][0x604] ;  /* 0x0001810000067ab9 */ /* 0x000fc40000000800 */
[----:B------:R-:W-:Y:S01]  /*3170*/  @!P6 FMUL R44, R44, 0.5 ;  /* 0x3f0000002c2ce820 */ /* 0x000fe20000400000 */
[--C-:B------:R-:W-:Y:S01]  /*3180*/  FFMA R81, R81, UR6, -R6.reuse ;  /* 0x0000000651517c23 */ /* 0x100fe20008000806 */
[----:B---3--:R-:W-:Y:S01]  /*3190*/  @!P1 FMUL R45, R45, R45 ;  /* 0x0000002d2d2d9220 */ /* 0x008fe20000400000 */
[----:B------:R-:W-:Y:S01]  /*31a0*/  FSETP.GEU.AND P1, PT, R57, -126, PT ;  /* 0xc2fc00003900780b */ /* 0x000fe20003f2e000 */
[----:B------:R-:W2:Y:S01]  /*31b0*/  MUFU.EX2 R53, R53 ;  /* 0x0000003500357308 */ /* 0x000ea20000000800 */
[----:B------:R-:W-:Y:S02]  /*31c0*/  ULDC UR6, c[0x0][0x604] ;  /* 0x0001810000067ab9 */ /* 0x000fe40000000800 */
[--C-:B------:R-:W-:Y:S01]  /*31d0*/  FFMA R84, R84, UR6, -R6.reuse ;  /* 0x0000000654547c23 */ /* 0x100fe20008000806 */
[----:B------:R-:W-:Y:S01]  /*31e0*/  @!P4 FMUL R52, R52, 0.5 ;  /* 0x3f0000003434c820 */ /* 0x000fe20000400000 */
[----:B------:R-:W-:Y:S02]  /*31f0*/  ULDC UR6, c[0x0][0x604] ;  /* 0x0001810000067ab9 */ /* 0x000fe40000000800 */
[----:B------:R-:W-:Y:S01]  /*3200*/  FFMA R6, R85, UR6, -R6 ;  /* 0x0000000655067c23 */ /* 0x000fe20008000806 */
[----:B------:R-:W3:Y:S01]  /*3210*/  MUFU.EX2 R174, R44 ;  /* 0x0000002c00ae7308 */ /* 0x000ee20000000800 */
[----:B------:R-:W-:Y:S01]  /*3220*/  ULDC UR6, c[0x0][0x604] ;  /* 0x0001810000067ab9 */ /* 0x000fe20000000800 */
[----:B-1----:R-:W-:Y:S01]  /*3230*/  @!P2 FMUL R168, R168, R168 ;  /* 0x000000a8a8a8a220 */ /* 0x002fe20000400000 */
[--C-:B------:R-:W-:Y:S01]  /*3240*/  FFMA R26, R26, UR6, -R4.reuse ;  /* 0x000000061a1a7c23 */ /* 0x100fe20008000804 */
[----:B------:R-:W-:Y:S01]  /*3250*/  @!P1 FMUL R57, R57, 0.5 ;  /* 0x3f00000039399820 */ /* 0x000fe20000400000 */
[----:B------:R-:W-:Y:S01]  /*3260*/  ULDC UR6, c[0x0][0x604] ;  /* 0x0001810000067ab9 */ /* 0x000fe20000000800 */
[----:B------:R-:W-:Y:S01]  /*3270*/  FSETP.GEU.AND P2, PT, R60, -126, PT ;  /* 0xc2fc00003c00780b */ /* 0x000fe20003f4e000 */
[--C-:B------:R-:W-:Y:S01]  /*3280*/  FFMA R27, R27, UR6, -R4.reuse ;  /* 0x000000061b1b7c23 */ /* 0x100fe20008000804 */
[----:B------:R-:W1:Y:S01]  /*3290*/  MUFU.EX2 R49, R49 ;  /* 0x0000003100317308 */ /* 0x000e620000000800 */
[----:B------:R-:W-:Y:S01]  /*32a0*/  ULDC UR6, c[0x0][0x604] ;  /* 0x0001810000067ab9 */ /* 0x000fe20000000800 */
[----:B--2---:R-:W-:Y:S01]  /*32b0*/  @!P5 FMUL R53, R53, R53 ;  /* 0x000000353535d220 */ /* 0x004fe20000400000 */
[--C-:B------:R-:W-:Y:S01]  /*32c0*/  FFMA R30, R30, UR6, -R4.reuse ;  /* 0x000000061e1e7c23 */ /* 0x100fe20008000804 */
[----:B------:R-:W-:Y:S01]  /*32d0*/  ULDC UR6, c[0x0][0x604] ;  /* 0x0001810000067ab9 */ /* 0x000fe20000000800 */
[----:B------:R-:W-:Y:S01]  /*32e0*/  FSETP.GEU.AND P5, PT, R65, -126, PT ;  /* 0xc2fc00004100780b */ /* 0x000fe20003fae000 */
[--C-:B------:R-:W-:Y:S01]  /*32f0*/  FFMA R31, R31, UR6, -R4.reuse ;  /* 0x000000061f1f7c23 */ /* 0x100fe20008000804 */
[----:B------:R-:W-:Y:S01]  /*3300*/  ULDC UR6, c[0x0][0x604] ;  /* 0x0001810000067ab9 */ /* 0x000fe20000000800 */
        /* <DEDUP_REMOVED lines=15> */
[----:B------:R-:W-:Y:S01]  /*3400*/  ULDC UR6, c[0x0][0x604] ;  /* 0x0001810000067ab9 */ /* 0x000fe20000000800 */
[----:B------:R-:W-:Y:S01]  /*3410*/  @!P6 FMUL R56, R56, 0.5 ;  /* 0x3f0000003838e820 */ /* 0x000fe20000400000 */
        /* <DEDUP_REMOVED lines=14> */
[--C-:B------:R-:W-:Y:S01]  /*3500*/  FFMA R47, R47, UR6, -R4.reuse ;  /* 0x000000062f2f7c23 */ /* 0x100fe20008000804 */
        /* <DEDUP_REMOVED lines=11> */
[----:B------:R-:W-:Y:S01]  /*35c0*/  FFMA R54, R54, UR6, -R4 ;  /* 0x0000000636367c23 */ /* 0x000fe20008000804 */
[----:B------:R-:W-:Y:S01]  /*35d0*/  FSETP.GEU.AND P5, PT, R77, -126, PT ;  /* 0xc2fc00004d00780b */ /* 0x000fe20003fae000 */
[----:B------:R-:W-:-:S02]  /*35e0*/  ULDC UR6, c[0x0][0x604] ;  /* 0x0001810000067ab9 */ /* 0x000fc40000000800 */
[--C-:B------:R-:W-:Y:S01]  /*35f0*/  FFMA R55, R55, UR6, -R4.reuse ;  /* 0x0000000637377c23 */ /* 0x100fe20008000804 */
[----:B------:R-:W2:Y:S01]  /*3600*/  MUFU.EX2 R7, R64 ;  /* 0x0000004000077308 */ /* 0x000ea20000000800 */
[----:B---3--:R-:W-:Y:S01]  /*3610*/  @!P6 FMUL R3, R3, R3 ;  /* 0x000000030303e220 */ /* 0x008fe20000400000 */
[----:B------:R-:W-:Y:S01]  /*3620*/  FSETP.GEU.AND P6, PT, R68, -126, PT ;  /* 0xc2fc00004400780b */ /* 0x000fe20003fce000 */
[----:B------:R-:W-:Y:S01]  /*3630*/  ULDC UR6, c[0x0][0x604] ;  /* 0x0001810000067ab9 */ /* 0x000fe20000000800 */
[----:B------:R-:W-:Y:S01]  /*3640*/  @!P2 FMUL R72, R72, 0.5 ;  /* 0x3f0000004848a820 */ /* 0x000fe20000400000 */
[--C-:B------:R-:W-:Y:S01]  /*3650*/  FFMA R58, R58, UR6, -R4.reuse ;  /* 0x000000063a3a7c23 */ /* 0x100fe20008000804 */
[----:B------:R-:W-:Y:S01]  /*3660*/  ULDC UR6, c[0x0][0x604] ;  /* 0x0001810000067ab9 */ /* 0x000fe20000000800 */
[----:B------:R-:W-:Y:S01]  /*3670*/  FADD R19, R180, R3 ;  /* 0x00000003b4137221 */ /* 0x000fe20000000000 */
        /* <DEDUP_REMOVED lines=11> */
[--C-:B------:R-:W-:Y:S01]  /*3730*/  FFMA R63, R63, UR6, -R4.reuse ;  /* 0x000000063f3f7c23 */ /* 0x100fe20008000804 */
[----:B------:R-:W1:Y:S01]  /*3740*/  MUFU.EX2 R11, R72 ;  /* 0x00000048000b7308 */ /* 0x000e620000000800 */
[----:B------:R-:W-:Y:S01]  /*3750*/  ULDC UR6, c[0x0][0x604] ;  /* 0x0001810000067ab9 */ /* 0x000fe20000000800 */
[----:B------:R-:W-:Y:S01]  /*3760*/  FADD R20, R176, R7 ;  /* 0x00000007b0147221 */ /* 0x000fe20000000000 */
[----:B------:R-:W-:Y:S01]  /*3770*/  @!P3 FMUL R73, R73, 0.5 ;  /* 0x3f0000004949b820 */ /* 0x000fe20000400000 */
[--C-:B------:R-:W-:Y:S01]  /*3780*/  FFMA R66, R66, UR6, -R4.reuse ;  /* 0x0000000642427c23 */ /* 0x100fe20008000804 */
[----:B---3--:R-:W-:Y:S01]  /*3790*/  @!P1 FMUL R162, R162, R162 ;  /* 0x000000a2a2a29220 */ /* 0x008fe20000400000 */
[----:B------:R-:W-:Y:S01]  /*37a0*/  FSETP.GEU.AND P1, PT, R81, -126, PT ;  /* 0xc2fc00005100780b */ /* 0x000fe20003f2e000 */
[----:B------:R-:W-:Y:S01]  /*37b0*/  ULDC UR6, c[0x0][0x604] ;  /* 0x0001810000067ab9 */ /* 0x000fe20000000800 */
[----:B------:R-:W2:Y:S01]  /*37c0*/  MUFU.EX2 R158, R77 ;  /* 0x0000004d009e7308 */ /* 0x000ea20000000800 */
[--C-:B------:R-:W-:Y:S01]  /*37d0*/  FFMA R67, R67, UR6, -R4.reuse ;  /* 0x0000000643437c23 */ /* 0x100fe20008000804 */
[----:B------:R-:W-:Y:S01]  /*37e0*/  ULDC UR6, c[0x0][0x604] ;  /* 0x0001810000067ab9 */ /* 0x000fe20000000800 */
[----:B------:R-:W-:Y:S01]  /*37f0*/  @!P4 FMUL R76, R76, 0.5 ;  /* 0x3f0000004c4cc820 */ /* 0x000fe20000400000 */
[--C-:B------:R-:W-:Y:S01]  /*3800*/  FFMA R70, R70, UR6, -R4.reuse ;  /* 0x0000000646467c23 */ /* 0x100fe20008000804 */
[----:B------:R-:W-:Y:S01]  /*3810*/  ULDC UR6, c[0x0][0x604] ;  /* 0x0001810000067ab9 */ /* 0x000fe20000000800 */
[----:B------:R-:W-:Y:S01]  /*3820*/  F2FP.BF16.F32.PACK_AB R180, R25, R180 ;  /* 0x000000b419b4723e */ /* 0x000fe200000010ff */
[--C-:B------:R-:W-:Y:S01]  /*3830*/  FFMA R71, R71, UR6, -R4.reuse ;  /* 0x0000000647477c23 */ /* 0x100fe20008000804 */
[----:B------:R-:W3:Y:S01]  /*3840*/  MUFU.EX2 R9, R68 ;  /* 0x0000004400097308 */ /* 0x000ee20000000800 */
[----:B------:R-:W-:Y:S01]  /*3850*/  ULDC UR6, c[0x0][0x604] ;  /* 0x0001810000067ab9 */ /* 0x000fe20000000800 */
[----:B-1----:R-:W-:Y:S01]  /*3860*/  @!P2 FMUL R11, R11, R11 ;  /* 0x0000000b0b0ba220 */ /* 0x002fe20000400000 */
[----:B------:R-:W-:Y:S01]  /*3870*/  @!P1 FMUL R81, R81, 0.5 ;  /* 0x3f00000051519820 */ /* 0x000fe20000400000 */
[--C-:B------:R-:W-:Y:S01]  /*3880*/  FFMA R74, R74, UR6, -R4.reuse ;  /* 0x000000064a4a7c23 */ /* 0x100fe20008000804 */
[----:B------:R-:W-:Y:S01]  /*3890*/  ULDC UR6, c[0x0][0x604] ;  /* 0x0001810000067ab9 */ /* 0x000fe20000000800 */
[----:B------:R-:W-:Y:S01]  /*38a0*/  FSETP.GEU.AND P2, PT, R84, -126, PT ;  /* 0xc2fc00005400780b */ /* 0x000fe20003f4e000 */
[--C-:B------:R-:W-:Y:S01]  /*38b0*/  FFMA R75, R75, UR6, -R4.reuse ;  /* 0x000000064b4b7c23 */ /* 0x100fe20008000804 */
[----:B------:R-:W1:Y:S01]  /*38c0*/  MUFU.EX2 R156, R73 ;  /* 0x00000049009c7308 */ /* 0x000e620000000800 */
[----:B------:R-:W-:Y:S01]  /*38d0*/  ULDC UR6, c[0x0][0x604] ;  /* 0x0001810000067ab9 */ /* 0x000fe20000000800 */
[----:B--2---:R-:W-:Y:S01]  /*38e0*/  @!P5 FMUL R158, R158, R158 ;  /* 0x0000009e9e9ed220 */ /* 0x004fe20000400000 */
[----:B------:R-:W-:Y:S01]  /*38f0*/  FSETP.GEU.AND P5, PT, R27, -126, PT ;  /* 0xc2fc00001b00780b */ /* 0x000fe20003fae000 */
[--C-:B------:R-:W-:Y:S01]  /*3900*/  FFMA R78, R78, UR6, -R4.reuse ;  /* 0x000000064e4e7c23 */ /* 0x100fe20008000804 */
[----:B------:R-:W-:Y:S01]  /*3910*/  ULDC UR6, c[0x0][0x604] ;  /* 0x0001810000067ab9 */ /* 0x000fe20000000800 */
[----:B------:R-:W-:Y:S01]  /*3920*/  FADD R24, R172, R11 ;  /* 0x0000000bac187221 */ /* 0x000fe20000000000 */
[--C-:B------:R-:W-:Y:S01]  /*3930*/  FFMA R79, R79, UR6, -R4.reuse ;  /* 0x000000064f4f7c23 */ /* 0x100fe20008000804 */
[----:B------:R-:W2:Y:S01]  /*3940*/  MUFU.EX2 R13, R76 ;  /* 0x0000004c000d7308 */ /* 0x000ea20000000800 */
[----:B---3--:R-:W-:Y:S01]  /*3950*/  @!P6 FMUL R9, R9, R9 ;  /* 0x000000090909e220 */ /* 0x008fe20000400000 */
[----:B------:R-:W-:Y:S01]  /*3960*/  FSETP.GEU.AND P6, PT, R80, -126, PT ;  /* 0xc2fc00005000780b */ /* 0x000fe20003fce000 */
[----:B------:R-:W-:Y:S01]  /*3970*/  ULDC UR6, c[0x0][0x604] ;  /* 0x0001810000067ab9 */ /* 0x000fe20000000800 */
[----:B------:R-:W-:Y:S01]  /*3980*/  @!P2 FMUL R84, R84, 0.5 ;  /* 0x3f0000005454a820 */ /* 0x000fe20000400000 */
[----:B------:R-:W-:Y:S01]  /*3990*/  FFMA R82, R82, UR6, -R4 ;  /* 0x0000000652527c23 */ /* 0x000fe20008000804 */
        /* <DEDUP_REMOVED lines=15> */
[----:B------:R-:W-:Y:S01]  /*3a90*/  FADD R19, R25, R164 ;  /* 0x000000a419137221 */ /* 0x000fe20000000000 */
[----:B------:R-:W-:Y:S01]  /*3aa0*/  FADD R24, R41, R156 ;  /* 0x0000009c29187221 */ /* 0x000fe20000000000 */
[----:B------:R-:W-:Y:S01]  /*3ab0*/  @!P3 FMUL R6, R6, 0.5 ;  /* 0x3f0000000606b820 */ /* 0x000fe20000400000 */
[----:B------:R-:W-:Y:S01]  /*3ac0*/  F2FP.BF16.F32.PACK_AB R176, R33, R176 ;  /* 0x000000b021b0723e */ /* 0x000fe200000010ff */
[----:B---3--:R-:W-:Y:S01]  /*3ad0*/  @!P1 FMUL R152, R152, R152 ;  /* 0x0000009898989220 */ /* 0x008fe20000400000 */
[----:B------:R-:W-:Y:S01]  /*3ae0*/  FSETP.GEU.AND P1, PT, R31, -126, PT ;  /* 0xc2fc00001f00780b */ /* 0x000fe20003f2e000 */
[----:B------:R2:W3:Y:S01]  /*3af0*/  MUFU.EX2 R4, R27 ;  /* 0x0000001b00047308 */ /* 0x0004e20000000800 */
[----:B------:R-:W-:-:S02]  /*3b00*/  F2FP.BF16.F32.PACK_AB R172, R41, R172 ;  /* 0x000000ac29ac723e */ /* 0x000fc400000010ff */
[----:B------:R-:W-:Y:S01]  /*3b10*/  F2FP.BF16.F32.PACK_AB R164, R164, R3 ;  /* 0x00000003a4a4723e */ /* 0x000fe200000010ff */
[----:B------:R-:W-:Y:S01]  /*3b20*/  @!P4 FMUL R26, R26, 0.5 ;  /* 0x3f0000001a1ac820 */ /* 0x000fe20000400000 */
[----:B------:R-:W-:-:S03]  /*3b30*/  F2FP.BF16.F32.PACK_AB R156, R156, R11 ;  /* 0x0000000b9c9c723e */ /* 0x000fc600000010ff */
[----:B------:R-:W4:Y:S01]  /*3b40*/  MUFU.EX2 R15, R80 ;  /* 0x00000050000f7308 */ /* 0x000f220000000800 */
[----:B-1----:R-:W-:Y:S01]  /*3b50*/  @!P2 FMUL R17, R17, R17 ;  /* 0x000000111111a220 */ /* 0x002fe20000400000 */
[----:B------:R-:W-:Y:S01]  /*3b60*/  FSETP.GEU.AND P2, PT, R34, -126, PT ;  /* 0xc2fc00002200780b */ /* 0x000fe20003f4e000 */
[----:B--2---:R-:W-:Y:S01]  /*3b70*/  FADD R27, R174, R13 ;  /* 0x0000000dae1b7221 */ /* 0x004fe20000000000 */
[----:B------:R-:W-:Y:S01]  /*3b80*/  @!P1 FMUL R31, R31, 0.5 ;  /* 0x3f0000001f1f9820 */ /* 0x000fe20000400000 */
[----:B------:R-:W-:-:S03]  /*3b90*/  F2FP.BF16.F32.PACK_AB R174, R45, R174 ;  /* 0x000000ae2dae723e */ /* 0x000fc600000010ff */
[----:B------:R1:W2:Y:S01]  /*3ba0*/  MUFU.EX2 R181, R26 ;  /* 0x0000001a00b57308 */ /* 0x0002a20000000800 */
[----:B---3--:R-:W-:Y:S01]  /*3bb0*/  @!P5 FMUL R4, R4, R4 ;  /* 0x000000040404d220 */ /* 0x008fe20000400000 */
[----:B------:R-:W-:-:S05]  /*3bc0*/  FSETP.GEU.AND P5, PT, R39, -126, PT ;  /* 0xc2fc00002700780b */ /* 0x000fca0003fae000 */
[----:B------:R-:W-:Y:S01]  /*3bd0*/  @!P2 FMUL R34, R34, 0.5 ;  /* 0x3f0000002222a820 */ /* 0x000fe20000400000 */
[----:B------:R-:W3:Y:S01]  /*3be0*/  MUFU.EX2 R154, R6 ;  /* 0x00000006009a7308 */ /* 0x000ee20000000800 */
[----:B----4-:R-:W-:Y:S01]  /*3bf0*/  @!P6 FMUL R15, R15, R15 ;  /* 0x0000000f0f0fe220 */ /* 0x010fe20000400000 */
[----:B------:R-:W-:Y:S01]  /*3c00*/  FSETP.GEU.AND P6, PT, R30, -126, PT ;  /* 0xc2fc00001e00780b */ /* 0x000fe20003fce000 */
[C---:B-1----:R-:W-:Y:S02]  /*3c10*/  FADD R26, R49.reuse, R152 ;  /* 0x00000098311a7221 */ /* 0x042fe40000000000 */
[----:B------:R-:W-:Y:S01]  /*3c20*/  FADD R21, R168, R15 ;  /* 0x0000000fa8157221 */ /* 0x000fe20000000000 */
[----:B------:R-:W-:Y:S01]  /*3c30*/  F2FP.BF16.F32.PACK_AB R168, R49, R168 ;  /* 0x000000a831a8723e */ /* 0x000fe200000010ff */
[----:B------:R-:W-:Y:S01]  /*3c40*/  @!P5 FMUL R39, R39, 0.5 ;  /* 0x3f0000002727d820 */ /* 0x000fe20000400000 */
[----:B------:R-:W1:Y:S01]  /*3c50*/  MUFU.EX2 R6, R31 ;  /* 0x0000001f00067308 */ /* 0x000e620000000800 */
[----:B--2---:R-:W-:Y:S01]  /*3c60*/  @!P4 FMUL R181, R181, R181 ;  /* 0x000000b5b5b5c220 */ /* 0x004fe20000400000 */
[----:B------:R-:W-:-:S02]  /*3c70*/  FSETP.GEU.AND P4, PT, R38, -126, PT ;  /* 0xc2fc00002600780b */ /* 0x000fc40003f8e000 */
[----:B------:R-:W-:-:S03]  /*3c80*/  F2FP.BF16.F32.PACK_AB R152, R152, R15 ;  /* 0x0000000f9898723e */ /* 0x000fc600000010ff */
[----:B------:R-:W-:Y:S01]  /*3c90*/  @!P6 FMUL R30, R30, 0.5 ;  /* 0x3f0000001e1ee820 */ /* 0x000fe20000400000 */
[----:B------:R-:W2:Y:S01]  /*3ca0*/  MUFU.EX2 R177, R34 ;  /* 0x0000002200b17308 */ /* 0x000ea20000000800 */
[----:B---3--:R-:W-:Y:S01]  /*3cb0*/  @!P3 FMUL R154, R154, R154 ;  /* 0x0000009a9a9ab220 */ /* 0x008fe20000400000 */
[----:B------:R-:W-:-:S05]  /*3cc0*/  FSETP.GEU.AND P3, PT, R35, -126, PT ;  /* 0xc2fc00002300780b */ /* 0x000fca0003f6e000 */
[----:B------:R-:W-:Y:S01]  /*3cd0*/  @!P4 FMUL R38, R38, 0.5 ;  /* 0x3f0000002626c820 */ /* 0x000fe20000400000 */
[----:B------:R-:W3:Y:S01]  /*3ce0*/  MUFU.EX2 R10, R39 ;  /* 0x00000027000a7308 */ /* 0x000ee20000000800 */
[----:B-1----:R-:W-:Y:S01]  /*3cf0*/  @!P1 FMUL R6, R6, R6 ;  /* 0x0000000606069220 */ /* 0x002fe20000400000 */
[----:B------:R-:W-:-:S05]  /*3d00*/  FSETP.GEU.AND P1, PT, R43, -126, PT ;  /* 0xc2fc00002b00780b */ /* 0x000fca0003f2e000 */
[----:B------:R-:W-:Y:S01]  /*3d10*/  @!P3 FMUL R35, R35, 0.5 ;  /* 0x3f0000002323b820 */ /* 0x000fe20000400000 */
[----:B------:R1:W4:Y:S01]  /*3d20*/  MUFU.EX2 R183, R30 ;  /* 0x0000001e00b77308 */ /* 0x0003220000000800 */
[----:B--2---:R-:W-:Y:S01]  /*3d30*/  @!P2 FMUL R177, R177, R177 ;  /* 0x000000b1b1b1a220 */ /* 0x004fe20000400000 */
[----:B------:R-:W-:-:S05]  /*3d40*/  FSETP.GEU.AND P2, PT, R46, -126, PT ;  /* 0xc2fc00002e00780b */ /* 0x000fca0003f4e000 */
[----:B------:R-:W-:Y:S01]  /*3d50*/  @!P1 FMUL R43, R43, 0.5 ;  /* 0x3f0000002b2b9820 */ /* 0x000fe20000400000 */
[----:B------:R-:W2:Y:S01]  /*3d60*/  MUFU.EX2 R179, R38 ;  /* 0x0000002600b37308 */ /* 0x000ea20000000800 */
[----:B---3--:R-:W-:Y:S01]  /*3d70*/  @!P5 FMUL R10, R10, R10 ;  /* 0x0000000a0a0ad220 */ /* 0x008fe20000400000 */
[----:B------:R-:W-:Y:S01]  /*3d80*/  FSETP.GEU.AND P5, PT, R51, -126, PT ;  /* 0xc2fc00003300780b */ /* 0x000fe20003fae000 */
[----:B-1----:R-:W-:Y:S01]  /*3d90*/  FADD R30, R19, R24 ;  /* 0x00000018131e7221 */ /* 0x002fe20000000000 */
[----:B------:R-:W-:Y:S01]  /*3da0*/  FADD R19, R29, R166 ;  /* 0x000000a61d137221 */ /* 0x000fe20000000000 */
[----:B------:R-:W-:Y:S01]  /*3db0*/  FADD R24, R45, R158 ;  /* 0x0000009e2d187221 */ /* 0x000fe20000000000 */
[----:B------:R-:W-:Y:S01]  /*3dc0*/  F2FP.BF16.F32.PACK_AB R166, R166, R5 ;  /* 0x00000005a6a6723e */ /* 0x000fe200000010ff */
[----:B------:R-:W-:Y:S01]  /*3dd0*/  @!P2 FMUL R46, R46, 0.5 ;  /* 0x3f0000002e2ea820 */ /* 0x000fe20000400000 */
[----:B------:R-:W1:Y:S01]  /*3de0*/  MUFU.EX2 R12, R43 ;  /* 0x0000002b000c7308 */ /* 0x000e620000000800 */
[----:B----4-:R-:W-:Y:S01]  /*3df0*/  @!P6 FMUL R183, R183, R183 ;  /* 0x000000b7b7b7e220 */ /* 0x010fe20000400000 */
[----:B------:R-:W-:Y:S01]  /*3e00*/  FSETP.GEU.AND P6, PT, R42, -126, PT ;  /* 0xc2fc00002a00780b */ /* 0x000fe20003fce000 */
[----:B------:R-:W-:Y:S01]  /*3e10*/  FADD R19, R19, R24 ;  /* 0x0000001813137221 */ /* 0x000fe20000000000 */
[----:B------:R-:W-:-:S03]  /*3e20*/  F2FP.BF16.F32.PACK_AB R158, R158, R13 ;  /* 0x0000000d9e9e723e */ /* 0x000fc600000010ff */
[----:B------:R-:W-:Y:S01]  /*3e30*/  @!P5 FMUL R51, R51, 0.5 ;  /* 0x3f0000003333d820 */ /* 0x000fe20000400000 */
[----:B------:R-:W3:Y:S01]  /*3e40*/  MUFU.EX2 R175, R46 ;  /* 0x0000002e00af7308 */ /* 0x000ee20000000800 */
[----:B--2---:R-:W-:Y:S01]  /*3e50*/  @!P4 FMUL R179, R179, R179 ;  /* 0x000000b3b3b3c220 */ /* 0x004fe20000400000 */
[----:B------:R-:W-:-:S05]  /*3e60*/  FSETP.GEU.AND P4, PT, R50, -126, PT ;  /* 0xc2fc00003200780b */ /* 0x000fca0003f8e000 */
[----:B------:R-:W-:Y:S01]  /*3e70*/  @!P6 FMUL R42, R42, 0.5 ;  /* 0x3f0000002a2ae820 */ /* 0x000fe20000400000 */
[----:B------:R-:W2:Y:S01]  /*3e80*/  MUFU.EX2 R16, R51 ;  /* 0x0000003300107308 */ /* 0x000ea20000000800 */
[----:B-1----:R-:W-:Y:S01]  /*3e90*/  @!P1 FMUL R12, R12, R12 ;  /* 0x0000000c0c0c9220 */ /* 0x002fe20000400000 */
[----:B------:R-:W-:-:S05]  /*3ea0*/  FSETP.GEU.AND P1, PT, R55, -126, PT ;  /* 0xc2fc00003700780b */ /* 0x000fca0003f2e000 */
[----:B------:R-:W-:Y:S01]  /*3eb0*/  @!P4 FMUL R50, R50, 0.5 ;  /* 0x3f0000003232c820 */ /* 0x000fe20000400000 */
[----:B------:R1:W4:Y:S01]  /*3ec0*/  MUFU.EX2 R8, R35 ;  /* 0x0000002300087308 */ /* 0x0003220000000800 */
[----:B---3--:R-:W-:Y:S01]  /*3ed0*/  @!P2 FMUL R175, R175, R175 ;  /* 0x000000afafafa220 */ /* 0x008fe20000400000 */
[----:B------:R-:W-:-:S05]  /*3ee0*/  FSETP.GEU.AND P2, PT, R58, -126, PT ;  /* 0xc2fc00003a00780b */ /* 0x000fca0003f4e000 */
[----:B------:R-:W-:Y:S01]  /*3ef0*/  @!P1 FMUL R55, R55, 0.5 ;  /* 0x3f00000037379820 */ /* 0x000fe20000400000 */
[----:B------:R-:W3:Y:S01]  /*3f00*/  MUFU.EX2 R173, R42 ;  /* 0x0000002a00ad7308 */ /* 0x000ee20000000800 */
[----:B--2---:R-:W-:Y:S01]  /*3f10*/  @!P5 FMUL R16, R16, R16 ;  /* 0x000000101010d220 */ /* 0x004fe20000400000 */
        /* <DEDUP_REMOVED lines=10> */
[----:B------:R-:W-:Y:S01]  /*3fc0*/  FADD R31, R20, R27 ;  /* 0x0000001b141f7221 */ /* 0x000fe20000000000 */
[----:B------:R-:W-:Y:S01]  /*3fd0*/  FADD R20, R178, R9 ;  /* 0x00000009b2147221 */ /* 0x000fe20000000000 */
[----:B------:R-:W-:Y:S01]  /*3fe0*/  FADD R27, R170, R17 ;  /* 0x00000011aa1b7221 */ /* 0x000fe20000000000 */
[----:B------:R-:W-:Y:S01]  /*3ff0*/  @!P5 FMUL R63, R63, 0.5 ;  /* 0x3f0000003f3fd820 */ /* 0x000fe20000400000 */
[----:B------:R-:W2:Y:S01]  /*4000*/  MUFU.EX2 R18, R55 ;  /* 0x0000003700127308 */ /* 0x000ea20000000800 */
[----:B---3--:R-:W-:Y:S01]  /*4010*/  @!P6 FMUL R173, R173, R173 ;  /* 0x000000adadade220 */ /* 0x008fe20000400000 */
[----:B------:R-:W-:Y:S01]  /*4020*/  FSETP.GEU.AND P6, PT, R54, -126, PT ;  /* 0xc2fc00003600780b */ /* 0x000fe20003fce000 */
[----:B------:R-:W-:Y:S01]  /*4030*/  FADD R21, R37, R162 ;  /* 0x000000a225157221 */ /* 0x000fe20000000000 */
[----:B------:R-:W-:Y:S01]  /*4040*/  FADD R26, R53, R154 ;  /* 0x0000009a351a7221 */ /* 0x000fe20000000000 */
[----:B------:R-:W-:Y:S01]  /*4050*/  FADD R20, R20, R27 ;  /* 0x0000001b14147221 */ /* 0x000fe20000000000 */
[----:B------:R-:W-:Y:S01]  /*4060*/  FADD R28, R28, R35 ;  /* 0x000000231c1c7221 */ /* 0x000fe20000000000 */
[----:B------:R-:W-:Y:S01]  /*4070*/  @!P3 FMUL R47, R47, 0.5 ;  /* 0x3f0000002f2fb820 */ /* 0x000fe20000400000 */
[----:B------:R-:W3:Y:S01]  /*4080*/  MUFU.EX2 R58, R58 ;  /* 0x0000003a003a7308 */ /* 0x000ee20000000800 */
[----:B-1----:R-:W-:Y:S01]  /*4090*/  @!P4 FMUL R169, R169, R169 ;  /* 0x000000a9a9a9c220 */ /* 0x002fe20000400000 */
[----:B------:R-:W-:Y:S01]  /*40a0*/  FSETP.GEU.AND P4, PT, R62, -126, PT ;  /* 0xc2fc00003e00780b */ /* 0x000fe20003f8e000 */
[----:B------:R-:W-:Y:S01]  /*40b0*/  FADD R26, R21, R26 ;  /* 0x0000001a151a7221 */ /* 0x000fe20000000000 */
[----:B------:R-:W-:Y:S01]  /*40c0*/  FADD R30, R30, R39 ;  /* 0x000000271e1e7221 */ /* 0x000fe20000000000 */
[----:B------:R-:W-:Y:S01]  /*40d0*/  FADD R31, R31, R20 ;  /* 0x000000141f1f7221 */ /* 0x000fe20000000000 */
[----:B------:R-:W-:Y:S01]  /*40e0*/  F2FP.BF16.F32.PACK_AB R178, R37, R178 ;  /* 0x000000b225b2723e */ /* 0x000fe200000010ff */
[----:B------:R-:W-:Y:S01]  /*40f0*/  @!P6 FMUL R54, R54, 0.5 ;  /* 0x3f0000003636e820 */ /* 0x000fe20000400000 */
[----:B------:R-:W1:Y:S01]  /*4100*/  MUFU.EX2 R167, R63 ;  /* 0x0000003f00a77308 */ /* 0x000e620000000800 */
[----:B--2---:R-:W-:Y:S01]  /*4110*/  @!P1 FMUL R18, R18, R18 ;  /* 0x0000001212129220 */ /* 0x004fe20000400000 */
[----:B------:R-:W-:Y:S01]  /*4120*/  FSETP.GEU.AND P1, PT, R67, -126, PT ;  /* 0xc2fc00004300780b */ /* 0x000fe20003f2e000 */
[----:B------:R-:W-:Y:S01]  /*4130*/  FADD R19, R19, R26 ;  /* 0x0000001a13137221 */ /* 0x000fe20000000000 */
[----:B------:R-:W-:Y:S01]  /*4140*/  FADD R28, R28, R31 ;  /* 0x0000001f1c1c7221 */ /* 0x000fe20000000000 */
[----:B------:R-:W-:-:S02]  /*4150*/  F2FP.BF16.F32.PACK_AB R170, R53, R170 ;  /* 0x000000aa35aa723e */ /* 0x000fc400000010ff */
[----:B------:R-:W-:Y:S01]  /*4160*/  @!P4 FMUL R62, R62, 0.5 ;  /* 0x3f0000003e3ec820 */ /* 0x000fe20000400000 */
[----:B------:R-:W2:Y:S01]  /*4170*/  MUFU.EX2 R14, R47 ;  /* 0x0000002f000e7308 */ /* 0x000ea20000000800 */
[----:B---3--:R-:W-:Y:S01]  /*4180*/  @!P2 FMUL R58, R58, R58 ;  /* 0x0000003a3a3aa220 */ /* 0x008fe20000400000 */
[----:B------:R-:W-:Y:S01]  /*4190*/  FSETP.GEU.AND P2, PT, R74, -126, PT ;  /* 0xc2fc00004a00780b */ /* 0x000fe20003f4e000 */
[----:B------:R-:W-:Y:S01]  /*41a0*/  FADD R19, R30, R19 ;  /* 0x000000131e137221 */ /* 0x000fe20000000000 */
[----:B------:R-:W-:Y:S01]  /*41b0*/  F2FP.BF16.F32.PACK_AB R160, R160, R7 ;  /* 0x00000007a0a0723e */ /* 0x000fe200000010ff */
[----:B------:R-:W-:Y:S01]  /*41c0*/  FADD R21, R181, R58 ;  /* 0x0000003ab5157221 */ /* 0x000fe20000000000 */
[----:B------:R-:W-:Y:S01]  /*41d0*/  F2FP.BF16.F32.PACK_AB R162, R162, R9 ;  /* 0x00000009a2a2723e */ /* 0x000fe200000010ff */
[----:B------:R-:W-:Y:S01]  /*41e0*/  @!P1 FMUL R67, R67, 0.5 ;  /* 0x3f00000043439820 */ /* 0x000fe20000400000 */
[----:B------:R-:W3:Y:S01]  /*41f0*/  MUFU.EX2 R171, R54 ;  /* 0x0000003600ab7308 */ /* 0x000ee20000000800 */
[----:B-1----:R-:W-:Y:S01]  /*4200*/  @!P5 FMUL R167, R167, R167 ;  /* 0x000000a7a7a7d220 */ /* 0x002fe20000400000 */
[----:B------:R-:W-:Y:S01]  /*4210*/  FSETP.GEU.AND P5, PT, R82, -126, PT ;  /* 0xc2fc00005200780b */ /* 0x000fe20003fae000 */
[----:B------:R-:W-:Y:S01]  /*4220*/  FADD R222, R28, R19 ;  /* 0x000000131cde7221 */ /* 0x000fe20000000000 */
[----:B------:R-:W-:-:S02]  /*4230*/  F2FP.BF16.F32.PACK_AB R154, R154, R17 ;  /* 0x000000119a9a723e */ /* 0x000fc400000010ff */
[----:B------:R-:W-:Y:S01]  /*4240*/  F2FP.BF16.F32.PACK_AB R181, R4, R181 ;  /* 0x000000b504b5723e */ /* 0x000fe200000010ff */
[----:B------:R-:W-:Y:S01]  /*4250*/  @!P2 FMUL R74, R74, 0.5 ;  /* 0x3f0000004a4aa820 */ /* 0x000fe20000400000 */
[----:B------:R-:W1:Y:S01]  /*4260*/  MUFU.EX2 R62, R62 ;  /* 0x0000003e003e7308 */ /* 0x000e620000000800 */
[----:B--2---:R-:W-:Y:S01]  /*4270*/  @!P3 FMUL R14, R14, R14 ;  /* 0x0000000e0e0eb220 */ /* 0x004fe20000400000 */
[----:B------:R-:W-:-:S05]  /*4280*/  FSETP.GEU.AND P3, PT, R59, -126, PT ;  /* 0xc2fc00003b00780b */ /* 0x000fca0003f6e000 */
        /* <DEDUP_REMOVED lines=9> */
[----:B------:R-:W1:Y:S01]  /*4320*/  MUFU.EX2 R165, R59 ;  /* 0x0000003b00a57308 */ /* 0x000e620000000800 */
[----:B--2---:R-:W-:Y:S01]  /*4330*/  @!P1 FMUL R161, R161, R161 ;  /* 0x000000a1a1a19220 */ /* 0x004fe20000400000 */
[----:B------:R-:W-:-:S03]  /*4340*/  FSETP.GEU.AND P1, PT, R83, -126, PT ;  /* 0xc2fc00005300780b */ /* 0x000fc60003f2e000 */
[----:B------:R-:W-:Y:S02]  /*4350*/  FADD R32, R8, R161 ;  /* 0x000000a108207221 */ /* 0x000fe40000000000 */
[----:B------:R-:W-:Y:S01]  /*4360*/  @!P4 FMUL R75, R75, 0.5 ;  /* 0x3f0000004b4bc820 */ /* 0x000fe20000400000 */
[----:B------:R-:W2:Y:S01]  /*4370*/  MUFU.EX2 R82, R82 ;  /* 0x0000005200527308 */ /* 0x000ea20000000800 */
[----:B---3--:R-:W-:Y:S01]  /*4380*/  @!P2 FMUL R74, R74, R74 ;  /* 0x0000004a4a4aa220 */ /* 0x008fe20000400000 */
[----:B------:R-:W-:-:S03]  /*4390*/  FSETP.GEU.AND P2, PT, R78, -126, PT ;  /* 0xc2fc00004e00780b */ /* 0x000fc60003f4e000 */
[----:B------:R-:W-:Y:S01]  /*43a0*/  FADD R34, R173, R74 ;  /* 0x0000004aad227221 */ /* 0x000fe20000000000 */
[----:B------:R-:W-:Y:S01]  /*43b0*/  F2FP.BF16.F32.PACK_AB R173, R12, R173 ;  /* 0x000000ad0cad723e */ /* 0x000fe200000010ff */
        /* <DEDUP_REMOVED lines=11> */
[----:B------:R-:W-:-:S02]  /*4470*/  FSETP.GEU.AND P5, PT, R0, -126, PT ;  /* 0xc2fc00000000780b */ /* 0x000fc40003fae000 */
[----:B------:R-:W-:Y:S01]  /*4480*/  F2FP.BF16.F32.PACK_AB R165, R165, R58 ;  /* 0x0000003aa5a5723e */ /* 0x000fe200000010ff */
[----:B------:R-:W-:Y:S01]  /*4490*/  FADD R36, R169, R82 ;  /* 0x00000052a9247221 */ /* 0x000fe20000000000 */
[----:B------:R-:W-:Y:S01]  /*44a0*/  F2FP.BF16.F32.PACK_AB R169, R16, R169 ;  /* 0x000000a910a9723e */ /* 0x000fe200000010ff */
        /* <DEDUP_REMOVED lines=11> */
[----:B------:R-:W-:Y:S01]  /*4560*/  F2FP.BF16.F32.PACK_AB R161, R161, R66 ;  /* 0x00000042a1a1723e */ /* 0x000fe200000010ff */
        /* <DEDUP_REMOVED lines=13> */
[----:B------:R-:W-:Y:S01]  /*4640*/  FADD R55, R32, R47 ;  /* 0x0000002f20377221 */ /* 0x000fe20000000000 */
[----:B------:R-:W-:-:S02]  /*4650*/  F2FP.BF16.F32.PACK_AB R167, R167, R62 ;  /* 0x0000003ea7a7723e */ /* 0x000fc400000010ff */
[----:B------:R-:W-:Y:S01]  /*4660*/  FADD R27, R179, R70 ;  /* 0x00000046b31b7221 */ /* 0x000fe20000000000 */
[----:B------:R-:W-:Y:S01]  /*4670*/  FADD R40, R40, R55 ;  /* 0x0000003728287221 */ /* 0x000fe20000000000 */
[----:B------:R-:W-:Y:S01]  /*4680*/  @!P1 FMUL R87, R87, 0.5 ;  /* 0x3f00000057579820 */ /* 0x000fe20000400000 */
[----:B------:R-:W3:Y:S01]  /*4690*/  MUFU.EX2 R159, R79 ;  /* 0x0000004f009f7308 */ /* 0x000ee20000000800 */
[----:B-1----:R-:W-:Y:S01]  /*46a0*/  @!P2 FMUL R78, R78, R78 ;  /* 0x0000004e4e4ea220 */ /* 0x002fe20000400000 */
[----:B------:R-:W-:Y:S02]  /*46b0*/  F2FP.BF16.F32.PACK_AB R179, R10, R179 ;  /* 0x000000b30ab3723e */ /* 0x000fe400000010ff */
[----:B------:R-:W-:Y:S01]  /*46c0*/  F2FP.BF16.F32.PACK_AB R153, R153, R82 ;  /* 0x000000529999723e */ /* 0x000fe200000010ff */
[----:B------:R-:W-:Y:S01]  /*46d0*/  FADD R34, R175, R78 ;  /* 0x0000004eaf227221 */ /* 0x000fe20000000000 */
[----:B------:R-:W-:Y:S02]  /*46e0*/  F2FP.BF16.F32.PACK_AB R175, R14, R175 ;  /* 0x000000af0eaf723e */ /* 0x000fe400000010ff */
[----:B------:R-:W1:Y:S01]  /*46f0*/  MUFU.EX2 R0, R0 ;  /* 0x0000000000007308 */ /* 0x000e620000000800 */
[----:B--2---:R-:W-:Y:S01]  /*4700*/  @!P6 FMUL R163, R163, R163 ;  /* 0x000000a3a3a3e220 */ /* 0x004fe20000400000 */
[----:B------:R-:W-:-:S03]  /*4710*/  FADD R21, R21, R34 ;  /* 0x0000002215157221 */ /* 0x000fc60000000000 */
[----:B------:R-:W-:Y:S01]  /*4720*/  FADD R32, R10, R163 ;  /* 0x000000a30a207221 */ /* 0x000fe20000000000 */
[----:B------:R-:W-:Y:S02]  /*4730*/  F2FP.BF16.F32.PACK_AB R163, R163, R70 ;  /* 0x00000046a3a3723e */ /* 0x000fe400000010ff */
[----:B------:R-:W2:Y:S01]  /*4740*/  MUFU.EX2 R155, R87 ;  /* 0x00000057009b7308 */ /* 0x000ea20000000800 */
[----:B---3--:R-:W-:-:S04]  /*4750*/  @!P4 FMUL R159, R159, R159 ;  /* 0x0000009f9f9fc220 */ /* 0x008fc80000400000 */
[----:B------:R-:W-:Y:S01]  /*4760*/  FADD R43, R14, R159 ;  /* 0x0000009f0e2b7221 */ /* 0x000fe20000000000 */
[----:B------:R-:W-:Y:S01]  /*4770*/  F2FP.BF16.F32.PACK_AB R159, R159, R78 ;  /* 0x0000004e9f9f723e */ /* 0x000fe200000010ff */
[----:B-1----:R-:W-:Y:S02]  /*4780*/  @!P5 FMUL R0, R0, R0 ;  /* 0x000000000000d220 */ /* 0x002fe40000400000 */
[----:B------:R-:W-:Y:S02]  /*4790*/  FADD R24, R24, R43 ;  /* 0x0000002b18187221 */ /* 0x000fe40000000000 */
[----:B------:R-:W-:Y:S01]  /*47a0*/  FADD R36, R171, R0 ;  /* 0x00000000ab247221 */ /* 0x000fe20000000000 */
[----:B------:R-:W-:Y:S01]  /*47b0*/  F2FP.BF16.F32.PACK_AB R171, R18, R171 ;  /* 0x000000ab12ab723e */ /* 0x000fe200000010ff */
[----:B--2---:R-:W-:Y:S02]  /*47c0*/  @!P1 FMUL R155, R155, R155 ;  /* 0x0000009b9b9b9220 */ /* 0x004fe40000400000 */
[----:B------:R-:W-:-:S02]  /*47d0*/  FADD R36, R27, R36 ;  /* 0x000000241b247221 */ /* 0x000fc40000000000 */
[----:B------:R-:W-:Y:S02]  /*47e0*/  FADD R47, R18, R155 ;  /* 0x0000009b122f7221 */ /* 0x000fe40000000000 */
[----:B------:R-:W-:Y:S02]  /*47f0*/  FADD R21, R21, R36 ;  /* 0x0000002415157221 */ /* 0x000fe40000000000 */
[----:B------:R-:W-:Y:S02]  /*4800*/  FADD R47, R32, R47 ;  /* 0x0000002f202f7221 */ /* 0x000fe40000000000 */
[----:B------:R-:W-:Y:S02]  /*4810*/  FADD R21, R38, R21 ;  /* 0x0000001526157221 */ /* 0x000fe40000000000 */
[----:B------:R-:W-:-:S04]  /*4820*/  FADD R47, R24, R47 ;  /* 0x0000002f182f7221 */ /* 0x000fc80000000000 */
[----:B------:R-:W-:-:S04]  /*4830*/  FADD R40, R40, R47 ;  /* 0x0000002f28287221 */ /* 0x000fc80000000000 */
[----:B------:R-:W-:Y:S01]  /*4840*/  FADD R221, R21, R40 ;  /* 0x0000002815dd7221 */ /* 0x000fe20000000000 */
[----:B------:R-:W-:Y:S06]  /*4850*/  @!P0 BRA `(.L_x_19) ;  /* 0x0000000000048947 */ /* 0x000fec0003800000 */
[----:B------:R-:W-:Y:S01]  /*4860*/  BPT.TRAP 0x1 ;  /* 0x000000040000795c */ /* 0x000fe20000300000 */
.L_x_19:
[----:B------:R-:W-:-:S13]  /*4870*/  R2UR UR6, R23 ;  /* 0x00000000170672ca */ /* 0x000fda00000e0000 */
[----:B------:R-:W1:Y:S01]  /*4880*/  SYNCS.PHASECHK.TRANS64.TRYWAIT P1, [UR6+0xc0008], R2 ;  /* 0x0c000802ff0075a7 */ /* 0x000e620008020146 */
[----:B------:R-:W-:-:S06]  /*4890*/  ULOP3.LUT UR6, UR60, 0x4000000, URZ, 0xfc, !UPT ;  /* 0x040000003c067892 */ /* 0x000fcc000f8efc3f */
[----:B------:R-:W-:Y:S01]  /*48a0*/  MOV R223, UR6 ;  /* 0x0000000600df7c02 */ /* 0x000fe20008000f00 */
[----:B-1----:R-:W-:Y:S06]  /*48b0*/  @!P1 BRA `(.L_x_20) ;  /* 0x0000022000c89947 */ /* 0x002fec0003800000 */
.L_x_120:
[----:B------:R-:W-:Y:S01]  /*48c0*/  R2UR UR14, R223 ;  /* 0x00000000df0e72ca */ /* 0x000fe200000e0000 */
[----:B------:R-:W-:Y:S01]  /*48d0*/  WARPGROUP.ARRIVE ;  /* 0x00000000000079c5 */ /* 0x000fe20000000000 */
[----:B------:R-:W-:Y:S01]  /*48e0*/  UMOV UR11, 0x40000040 ;  /* 0x40000040000b7882 */ /* 0x000fe20000000000 */
[----:B------:R-:W-:Y:S04]  /*48f0*/  STL [R1+0xcfc], R168 ;  /* 0x000cfca801007387 */ /* 0x000fe80000100800 */
[----:B------:R-:W-:Y:S04]  /*4900*/  STL [R1+0xcf8], R169 ;  /* 0x000cf8a901007387 */ /* 0x000fe80000100800 */
[----:B------:R-:W-:Y:S02]  /*4910*/  STL [R1+0xcf4], R170 ;  /* 0x000cf4aa01007387 */ /* 0x000fe40000100800 */
[----:B------:R-:W-:-:S02]  /*4920*/  UIADD3 UR6, UR14, 0x2000, URZ ;  /* 0x000020000e067890 */ /* 0x000fc4000fffe03f */
[----:B------:R-:W-:Y:S04]  /*4930*/  STL [R1+0xcf0], R171 ;  /* 0x000cf0ab01007387 */ /* 0x000fe80000100800 */
[----:B------:R-:W-:Y:S01]  /*4940*/  STL [R1+0x90c], R160 ;  /* 0x00090ca001007387 */ /* 0x000fe20000100800 */
[----:B------:R-:W-:Y:S01]  /*4950*/  UMOV UR10, UR6 ;  /* 0x00000006000a7c82 */ /* 0x000fe20008000000 */
[----:B------:R-:W-:Y:S01]  /*4960*/  UIADD3 UR6, UR14, 0x3000, URZ ;  /* 0x000030000e067890 */ /* 0x000fe2000fffe03f */
[----:B------:R-:W-:Y:S01]  /*4970*/  HGMMA.64x256x16.F32.BF16 R24, R180, gdesc[UR8].tnspB, RZ, !UPT, gsb0 ;  /* 0x43e00008b4187df0 */ /* 0x000fe2000c0018ff */
[----:B------:R-:W-:Y:S01]  /*4980*/  STL [R1+0x908], R161 ;  /* 0x000908a101007387 */ /* 0x000fe20000100800 */
[----:B------:R-:W-:-:S03]  /*4990*/  UMOV UR11, 0x40000040 ;  /* 0x40000040000b7882 */ /* 0x000fc60000000000 */
[----:B------:R-:W-:Y:S01]  /*49a0*/  STL [R1+0x904], R162 ;  /* 0x000904a201007387 */ /* 0x000fe20000100800 */
[----:B------:R-:W-:-:S03]  /*49b0*/  UMOV UR10, UR6 ;  /* 0x00000006000a7c82 */ /* 0x000fc60008000000 */
[----:B------:R-:W-:Y:S04]  /*49c0*/  STL [R1+0x900], R163 ;  /* 0x000900a301007387 */ /* 0x000fe80000100800 */
[----:B------:R-:W-:Y:S04]  /*49d0*/  STL [R1+0x504], R155 ;  /* 0x0005049b01007387 */ /* 0x000fe80000100800 */
[----:B------:R-:W-:Y:S04]  /*49e0*/  STL [R1+0x500], R0 ;  /* 0x0005000001007387 */ /* 0x000fe80000100800 */
[----:B------:R-:W-:Y:S04]  /*49f0*/  STL [R1+0x4fc], R152 ;  /* 0x0004fc9801007387 */ /* 0x000fe80000100800 */
[----:B------:R-:W-:Y:S04]  /*4a00*/  STL [R1+0x4f8], R153 ;  /* 0x0004f89901007387 */ /* 0x000fe80000100800 */
[----:B------:R-:W-:Y:S04]  /*4a10*/  STL [R1+0x4f4], R154 ;  /* 0x0004f49a01007387 */ /* 0x000fe80000100800 */
[----:B------:R2:W-:Y:S04]  /*4a20*/  STL [R1+0x4f0], R235 ;  /* 0x0004f0eb01007387 */ /* 0x0005e80000100800 */
        /* <DEDUP_REMOVED lines=11> */
[----:B------:R-:W-:Y:S04]  /*4ae0*/  STL [R1+0x4c0], R222 ;  /* 0x0004c0de01007387 */ /* 0x000fe80000100800 */
[----:B------:R-:W-:Y:S04]  /*4af0*/  STL [R1+0x4bc], R221 ;  /* 0x0004bcdd01007387 */ /* 0x000fe80000100800 */
[----:B------:R-:W-:Y:S04]  /*4b00*/  STL [R1+0x4b8], R216 ;  /* 0x0004b8d801007387 */ /* 0x000fe80000100800 */
[----:B------:R-:W-:Y:S04]  /*4b10*/  STL [R1+0x4b4], R23 ;  /* 0x0004b41701007387 */ /* 0x000fe80000100800 */
[----:B------:R-:W-:Y:S04]  /*4b20*/  STL [R1+0x4b0], R22 ;  /* 0x0004b01601007387 */ /* 0x000fe80000100800 */
[----:B------:R1:W-:Y:S01]  /*4b30*/  STL [R1+0x508], R223 ;  /* 0x000508df01007387 */ /* 0x0003e20000100800 */
[----:B------:R-:W-:-:S03]  /*4b40*/  WARPGROUP.DEPBAR.LE gsb0, 0x0 ;  /* 0x00008000000079c5 */ /* 0x000fc60000010000 */
[----:B------:R-:W-:Y:S01]  /*4b50*/  STL.64 [R1], R24 ;  /* 0x0000001801007387 */ /* 0x000fe20000100a00 */
[----:B--2---:R-:W-:Y:S01]  /*4b60*/  MOV R235, R65 ;  /* 0x0000004100eb7202 */ /* 0x004fe20000000f00 */
[----:B---3--:R-:W-:Y:S01]  /*4b70*/  IMAD.MOV.U32 R234, RZ, RZ, R66 ;  /* 0x000000ffffea7224 */ /* 0x008fe200078e0042 */
[----:B----4-:R-:W-:Y:S01]  /*4b80*/  MOV R233, R67 ;  /* 0x0000004300e97202 */ /* 0x010fe20000000f00 */
[----:B------:R-:W-:Y:S01]  /*4b90*/  STL.64 [R1+0x8], R26 ;  /* 0x0000081a01007387 */ /* 0x000fe20000100a00 */
[----:B-1----:R-:W-:Y:S01]  /*4ba0*/  MOV R232, R68 ;  /* 0x0000004400e87202 */ /* 0x002fe20000000f00 */
[----:B------:R-:W-:Y:S01]  /*4bb0*/  IMAD.MOV.U32 R231, RZ, RZ, R69 ;  /* 0x000000ffffe77224 */ /* 0x000fe200078e0045 */
[----:B------:R-:W-:Y:S01]  /*4bc0*/  MOV R230, R70 ;  /* 0x0000004600e67202 */ /* 0x000fe20000000f00 */
[----:B------:R-:W-:Y:S01]  /*4bd0*/  STL.64 [R1+0x10], R28 ;  /* 0x0000101c01007387 */ /* 0x000fe20000100a00 */
[----:B------:R-:W-:Y:S01]  /*4be0*/  MOV R229, R71 ;  /* 0x0000004700e57202 */ /* 0x000fe20000000f00 */
        /* <DEDUP_REMOVED lines=88> */
[----:B------:R1:W-:Y:S01]  /*5170*/  STL [R1+0xa0], R64 ;  /* 0x0000a04001007387 */ /* 0x0003e20000100800 */
[----:B------:R-:W-:-:S02]  /*5180*/  MOV R13, R139 ;  /* 0x0000008b000d7202 */ /* 0x000fc40000000f00 */
[----:B------:R-:W-:Y:S01]  /*5190*/  MOV R12, R140 ;  /* 0x0000008c000c7202 */ /* 0x000fe20000000f00 */
[----:B------:R-:W-:Y:S01]  /*51a0*/  STL.64 [R1+0x10c8], R174 ;  /* 0x0010c8ae01007387 */ /* 0x000fe20000100a00 */
[----:B------:R-:W-:Y:S02]  /*51b0*/  MOV R10, R142 ;  /* 0x0000008e000a7202 */ /* 0x000fe40000000f00 */
[----:B------:R-:W-:Y:S01]  /*51c0*/  MOV R9, R143 ;  /* 0x0000008f00097202 */ /* 0x000fe20000000f00 */
[----:B------:R-:W-:Y:S01]  /*51d0*/  STL.64 [R1+0x10c0], R172 ;  /* 0x0010c0ac01007387 */ /* 0x000fe20000100a00 */
[----:B------:R-:W-:Y:S02]  /*51e0*/  MOV R7, R145 ;  /* 0x0000009100077202 */ /* 0x000fe40000000f00 */
[----:B------:R-:W-:Y:S01]  /*51f0*/  MOV R6, R146 ;  /* 0x0000009200067202 */ /* 0x000fe20000000f00 */
[----:B------:R-:W-:Y:S01]  /*5200*/  STL.64 [R1+0x10b8], R166 ;  /* 0x0010b8a601007387 */ /* 0x000fe20000100a00 */
[----:B------:R-:W-:-:S02]  /*5210*/  MOV R4, R148 ;  /* 0x0000009400047202 */ /* 0x000fc40000000f00 */
[----:B------:R-:W-:Y:S01]  /*5220*/  MOV R3, R149 ;  /* 0x0000009500037202 */ /* 0x000fe20000000f00 */
[----:B------:R-:W-:Y:S01]  /*5230*/  STL.64 [R1+0x10b0], R164 ;  /* 0x0010b0a401007387 */ /* 0x000fe20000100a00 */
[----:B------:R-:W-:Y:S02]  /*5240*/  MOV R0, R151 ;  /* 0x0000009700007202 */ /* 0x000fe40000000f00 */
[----:B-1----:R-:W-:Y:S01]  /*5250*/  WARPGROUP.ARRIVE ;  /* 0x00000000000079c5 */ /* 0x002fe20000000000 */
[----:B------:R-:W-:Y:S04]  /*5260*/  STL.64 [R1+0x10a8], R158 ;  /* 0x0010a89e01007387 */ /* 0x000fe80000100a00 */
[----:B------:R-:W-:Y:S01]  /*5270*/  STL.64 [R1+0x10a0], R156 ;  /* 0x0010a09c01007387 */ /* 0x000fe20000100a00 */
[----:B------:R-:W-:Y:S03]  /*5280*/  HGMMA.64x256x16.F32.BF16 R24, R180, gdesc[UR8].tnspB, RZ, !UPT, gsb0 ;  /* 0x43e00008b4187df0 */ /* 0x000fe6000c0018ff */
[----:B------:R-:W-:-:S02]  /*5290*/  WARPGROUP.DEPBAR.LE gsb0, 0x0 ;  /* 0x00008000000079c5 */ /* 0x000fc40000010000 */
[----:B------:R-:W-:Y:S04]  /*52a0*/  STL.64 [R1+0x1098], R150 ;  /* 0x0010989601007387 */ /* 0x000fe80000100a00 */
        /* <DEDUP_REMOVED lines=50> */
[----:B------:R1:W-:Y:S04]  /*55d0*/  STL.64 [R1+0xf00], R48 ;  /* 0x000f003001007387 */ /* 0x0003e80000100a00 */
[----:B-1----:R-:W2:Y:S04]  /*55e0*/  LDL.LU R48, [R1] ;  /* 0x0000000001307983 */ /* 0x002ea80000300800 */
[----:B------:R-:W2:Y:S04]  /*55f0*/  LDL.LU R49, [R1+0x4] ;  /* 0x0000040001317983 */ /* 0x000ea80000300800 */
        /* <DEDUP_REMOVED lines=38> */
[----:B------:R-:W2:Y:S01]  /*5860*/  LDL.LU R88, [R1+0xa0] ;  /* 0x0000a00001587983 */ /* 0x000ea20000300800 */
        /* <DEDUP_REMOVED lines=58> */
[----:B------:R-:W-:Y:S01]  /*5c10*/  UIADD3 UR6, UR14, 0x2080, URZ ;  /* 0x000020800e067890 */ /* 0x000fe2000fffe03f */
[----:B------:R-:W-:Y:S01]  /*5c20*/  MOV R122, R202 ;  /* 0x000000ca007a7202 */ /* 0x000fe20000000f00 */
[----:B------:R-:W-:Y:S01]  /*5c30*/  UMOV UR11, 0x40000040 ;  /* 0x40000040000b7882 */ /* 0x000fe20000000000 */
[----:B------:R-:W-:-:S02]  /*5c40*/  MOV R124, R200 ;  /* 0x000000c8007c7202 */ /* 0x000fc40000000f00 */
[----:B------:R-:W-:Y:S02]  /*5c50*/  MOV R125, R199 ;  /* 0x000000c7007d7202 */ /* 0x000fe40000000f00 */
[----:B------:R-:W-:Y:S01]  /*5c60*/  MOV R127, R197 ;  /* 0x000000c5007f7202 */ /* 0x000fe20000000f00 */
[----:B------:R-:W-:Y:S01]  /*5c70*/  UMOV UR10, UR6 ;  /* 0x00000006000a7c82 */ /* 0x000fe20008000000 */
[----:B------:R-:W-:Y:S02]  /*5c80*/  MOV R128, R196 ;  /* 0x000000c400807202 */ /* 0x000fe40000000f00 */
[----:B------:R-:W-:Y:S02]  /*5c90*/  MOV R130, R194 ;  /* 0x000000c200827202 */ /* 0x000fe40000000f00 */
[----:B------:R-:W-:Y:S02]  /*5ca0*/  MOV R131, R193 ;  /* 0x000000c100837202 */ /* 0x000fe40000000f00 */
[----:B------:R-:W-:-:S02]  /*5cb0*/  MOV R133, R191 ;  /* 0x000000bf00857202 */ /* 0x000fc40000000f00 */
[----:B------:R-:W-:Y:S02]  /*5cc0*/  MOV R134, R190 ;  /* 0x000000be00867202 */ /* 0x000fe40000000f00 */
[----:B------:R-:W-:Y:S02]  /*5cd0*/  MOV R136, R188 ;  /* 0x000000bc00887202 */ /* 0x000fe40000000f00 */
        /* <DEDUP_REMOVED lines=17> */
[----:B------:R-:W-:-:S06]  /*5df0*/  MOV R174, R2 ;  /* 0x0000000200ae7202 */ /* 0x000fcc0000000f00 */
[----:B--2---:R-:W-:-:S06]  /*5e00*/  WARPGROUP.ARRIVE ;  /* 0x00000000000079c5 */ /* 0x004fcc0000000000 */
[----:B------:R-:W-:Y:S03]  /*5e10*/  HGMMA.64x256x16.F32.BF16 R48, R176, gdesc[UR8].tnspB, R48, gsb0 ;  /* 0x43e00008b0307df0 */ /* 0x000fe60008001830 */
[----:B------:R-:W-:Y:S02]  /*5e20*/  WARPGROUP.DEPBAR.LE gsb0, 0x0 ;  /* 0x00008000000079c5 */ /* 0x000fe40000010000 */
[----:B------:R-:W-:Y:S04]  /*5e30*/  STL.64 [R1], R48 ;  /* 0x0000003001007387 */ /* 0x000fe80000100a00 */
        /* <DEDUP_REMOVED lines=63> */
[----:B-1----:R-:W2:Y:S04]  /*6230*/  LDL.LU.64 R174, [R1+0x10c8] ;  /* 0x0010c80001ae7983 */ /* 0x002ea80000300a00 */
[----:B------:R-:W2:Y:S04]  /*6240*/  LDL.LU.64 R172, [R1+0x10c0] ;  /* 0x0010c00001ac7983 */ /* 0x000ea80000300a00 */
[----:B------:R-:W3:Y:S04]  /*6250*/  LDL.LU.64 R166, [R1+0x10b8] ;  /* 0x0010b80001a67983 */ /* 0x000ee80000300a00 */
[----:B------:R-:W4:Y:S04]  /*6260*/  LDL.LU.64 R164, [R1+0x10b0] ;  /* 0x0010b00001a47983 */ /* 0x000f280000300a00 */
[----:B------:R-:W4:Y:S04]  /*6270*/  LDL.LU.64 R158, [R1+0x10a8] ;  /* 0x0010a800019e7983 */ /* 0x000f280000300a00 */
[----:B------:R-:W4:Y:S04]  /*6280*/  LDL.LU.64 R156, [R1+0x10a0] ;  /* 0x0010a000019c7983 */ /* 0x000f280000300a00 */
[----:B------:R-:W2:Y:S04]  /*6290*/  LDL.LU.64 R150, [R1+0x1098] ;  /* 0x0010980001967983 */ /* 0x000ea80000300a00 */
        /* <DEDUP_REMOVED lines=50> */
[----:B------:R-:W2:Y:S01]  /*65c0*/  LDL.LU.64 R48, [R1+0xf00] ;  /* 0x000f000001307983 */ /* 0x000ea20000300a00 */
[----:B------:R-:W-:Y:S01]  /*65d0*/  UIADD3 UR6, UR14, 0x3080, URZ ;  /* 0x000030800e067890 */ /* 0x000fe2000fffe03f */
[----:B------:R-:W-:-:S06]  /*65e0*/  UMOV UR11, 0x40000040 ;  /* 0x40000040000b7882 */ /* 0x000fcc0000000000 */
[----:B------:R-:W-:Y:S01]  /*65f0*/  UMOV UR10, UR6 ;  /* 0x00000006000a7c82 */ /* 0x000fe20008000000 */
[----:B--2---:R-:W-:-:S06]  /*6600*/  WARPGROUP.ARRIVE ;  /* 0x00000000000079c5 */ /* 0x004fcc0000000000 */
[----:B------:R-:W-:Y:S03]  /*6610*/  HGMMA.64x256x16.F32.BF16 R24, R176, gdesc[UR8].tnspB, R24, gsb0 ;  /* 0x43e00008b0187df0 */ /* 0x000fe60008001818 */
[----:B------:R-:W-:Y:S02]  /*6620*/  WARPGROUP.DEPBAR.LE gsb0, 0x0 ;  /* 0x00008000000079c5 */ /* 0x000fe40000010000 */
        /* <DEDUP_REMOVED lines=64> */
[----:B-1----:R-:W2:Y:S04]  /*6a30*/  LDL.LU.64 R24, [R1] ;  /* 0x0000000001187983 */ /* 0x002ea80000300a00 */
        /* <DEDUP_REMOVED lines=69> */
[----:B------:R-:W-:Y:S01]  /*6e90*/  STL.64 [R1], R24 ;  /* 0x0000001801007387 */ /* 0x000fe20000100a00 */
        /* <DEDUP_REMOVED lines=63> */
[----:B------:R1:W-:Y:S01]  /*7290*/  STL [R1+0x80], R56 ;  /* 0x0000803801007387 */ /* 0x0003e20000100800 */
[----:B------:R-:W-:Y:S01]  /*72a0*/  MOV R194, R102 ;  /* 0x0000006600c27202 */ /* 0x000fe20000000f00 */
[----:B------:R-:W-:Y:S01]  /*72b0*/  IMAD.MOV.U32 R195, RZ, RZ, R101 ;  /* 0x000000ffffc37224 */ /* 0x000fe200078e0065 */
[----:B------:R-:W-:Y:S01]  /*72c0*/  MOV R193, R103 ;  /* 0x0000006700c17202 */ /* 0x000fe20000000f00 */
[----:B------:R-:W2:Y:S01]  /*72d0*/  LDL.LU.64 R150, [R1+0xef8] ;  /* 0x000ef80001967983 */ /* 0x000ea20000300a00 */
        /* <DEDUP_REMOVED lines=56> */
[----:B------:R-:W-:-:S02]  /*7660*/  MOV R169, R58 ;  /* 0x0000003a00a97202 */ /* 0x000fc40000000f00 */
[----:B------:R-:W-:Y:S01]  /*7670*/  MOV R168, R57 ;  /* 0x0000003900a87202 */ /* 0x000fe20000000f00 */
        /* <DEDUP_REMOVED lines=32> */
[----:B-1----:R-:W2:Y:S04]  /*7880*/  LDL.LU.64 R56, [R1+0xd80] ;  /* 0x000d800001387983 */ /* 0x002ea80000300a00 */
        /* <DEDUP_REMOVED lines=19> */
[----:B---3--:R-:W-:Y:S04]  /*79c0*/  STL.64 [R1+0xce8], R166 ;  /* 0x000ce8a601007387 */ /* 0x008fe80000100a00 */
[----:B----4-:R-:W-:Y:S04]  /*79d0*/  STL.64 [R1+0xce0], R164 ;  /* 0x000ce0a401007387 */ /* 0x010fe80000100a00 */
[----:B------:R-:W-:Y:S04]  /*79e0*/  STL.64 [R1+0xcd8], R158 ;  /* 0x000cd89e01007387 */ /* 0x000fe80000100a00 */
[----:B------:R-:W-:Y:S01]  /*79f0*/  STL.64 [R1+0xcd0], R156 ;  /* 0x000cd09c01007387 */ /* 0x000fe20000100a00 */
        /* <DEDUP_REMOVED lines=88> */
[----:B------:R-:W-:-:S03]  /*7f80*/  IMAD.MOV.U32 R73, RZ, RZ, R168 ;  /* 0x000000ffff497224 */ /* 0x000fc600078e00a8 */
[----:B------:R-:W2:Y:S01]  /*7f90*/  LDL.LU R69, [R1+0x74] ;  /* 0x0000740001457983 */ /* 0x000ea20000300800 */
[----:B------:R-:W-:-:S03]  /*7fa0*/  MOV R74, R169 ;  /* 0x000000a9004a7202 */ /* 0x000fc60000000f00 */
[----:B------:R-:W2:Y:S01]  /*7fb0*/  LDL.LU R70, [R1+0x78] ;  /* 0x0000780001467983 */ /* 0x000ea20000300800 */
[----:B------:R-:W-:-:S03]  /*7fc0*/  MOV R75, R170 ;  /* 0x000000aa004b7202 */ /* 0x000fc60000000f00 */
[----:B------:R-:W2:Y:S01]  /*7fd0*/  LDL.LU R71, [R1+0x7c] ;  /* 0x00007c0001477983 */ /* 0x000ea20000300800 */
[----:B------:R-:W-:-:S03]  /*7fe0*/  IMAD.MOV.U32 R76, RZ, RZ, R171 ;  /* 0x000000ffff4c7224 */ /* 0x000fc600078e00ab */
[----:B------:R-:W2:Y:S04]  /*7ff0*/  LDL.LU R72, [R1+0x80] ;  /* 0x0000800001487983 */ /* 0x000ea80000300800 */
[----:B------:R-:W2:Y:S04]  /*8000*/  LDL.LU R168, [R1+0xcfc] ;  /* 0x000cfc0001a87983 */ /* 0x000ea80000300800 */
[----:B------:R-:W2:Y:S04]  /*8010*/  LDL.LU R169, [R1+0xcf8] ;  /* 0x000cf80001a97983 */ /* 0x000ea80000300800 */
[----:B------:R-:W2:Y:S04]  /*8020*/  LDL.LU R170, [R1+0xcf4] ;  /* 0x000cf40001aa7983 */ /* 0x000ea80000300800 */
[----:B------:R-:W2:Y:S01]  /*8030*/  LDL.LU R171, [R1+0xcf0] ;  /* 0x000cf00001ab7983 */ /* 0x000ea20000300800 */
        /* <DEDUP_REMOVED lines=90> */
[----:B------:R-:W-:Y:S01]  /*85e0*/  MOV R167, R0 ;  /* 0x0000000000a77202 */ /* 0x000fe20000000f00 */
[----:B------:R-:W-:Y:S01]  /*85f0*/  UIADD3 UR6, UR14, 0x2180, URZ ;  /* 0x000021800e067890 */ /* 0x000fe2000fffe03f */
[----:B------:R-:W-:-:S06]  /*8600*/  UMOV UR11, 0x40000040 ;  /* 0x40000040000b7882 */ /* 0x000fcc0000000000 */
[----:B------:R-:W-:Y:S01]  /*8610*/  UMOV UR10, UR6 ;  /* 0x00000006000a7c82 */ /* 0x000fe20008000000 */
        /* <DEDUP_REMOVED lines=277> */
[----:B------:R-:W-:Y:S01]  /*9770*/  STL.64 [R1+0x50], R44 ;  /* 0x0000502c01007387 */ /* 0x000fe20000100a00 */
[----:B------:R-:W-:-:S03]  /*9780*/  IMAD.MOV.U32 R2, RZ, RZ, R150 ;  /* 0x000000ffff027224 */ /* 0x000fc600078e0096 */
[----:B------:R-:W-:Y:S01]  /*9790*/  STL.64 [R1+0x58], R46 ;  /* 0x0000582e01007387 */ /* 0x000fe20000100a00 */
[----:B------:R-:W-:-:S03]  /*97a0*/  MOV R0, R151 ;  /* 0x0000009700007202 */ /* 0x000fc60000000f00 */
[----:B------:R-:W-:Y:S01]  /*97b0*/  STL.64 [R1+0x60], R48 ;  /* 0x0000603001007387 */ /* 0x000fe20000100a00 */
[----:B------:R-:W-:-:S03]  /*97c0*/  MOV R4, R148 ;  /* 0x0000009400047202 */ /* 0x000fc60000000f00 */
[----:B------:R-:W-:Y:S01]  /*97d0*/  STL.64 [R1+0x68], R50 ;  /* 0x0000683201007387 */ /* 0x000fe20000100a00 */
[----:B------:R-:W-:Y:S01]  /*97e0*/  MOV R3, R149 ;  /* 0x0000009500037202 */ /* 0x000fe20000000f00 */
[----:B------:R-:W-:Y:S02]  /*97f0*/  IMAD.MOV.U32 R5, RZ, RZ, R147 ;  /* 0x000000ffff057224 */ /* 0x000fe400078e0093 */
[----:B------:R1:W-:Y:S01]  /*9800*/  STL [R1+0x70], R52 ;  /* 0x0000703401007387 */ /* 0x0003e20000100800 */
[----:B------:R-:W-:Y:S01]  /*9810*/  MOV R6, R146 ;  /* 0x0000009200067202 */ /* 0x000fe20000000f00 */
[----:B------:R-:W-:Y:S02]  /*9820*/  IMAD.MOV.U32 R8, RZ, RZ, R144 ;  /* 0x000000ffff087224 */ /* 0x000fe400078e0090 */
[----:B------:R-:W2:Y:S01]  /*9830*/  LDL.LU.64 R150, [R1+0xb08] ;  /* 0x000b080001967983 */ /* 0x000ea20000300a00 */
[----:B------:R-:W-:-:S03]  /*9840*/  MOV R7, R145 ;  /* 0x0000009100077202 */ /* 0x000fc60000000f00 */
[----:B------:R-:W2:Y:S01]  /*9850*/  LDL.LU.64 R148, [R1+0xb00] ;  /* 0x000b000001947983 */ /* 0x000ea20000300a00 */
[----:B------:R-:W-:Y:S01]  /*9860*/  MOV R10, R142 ;  /* 0x0000008e000a7202 */ /* 0x000fe20000000f00 */
[----:B------:R-:W-:Y:S01]  /*9870*/  IMAD.MOV.U32 R11, RZ, RZ, R141 ;  /* 0x000000ffff0b7224 */ /* 0x000fe200078e008d */
[----:B------:R-:W-:Y:S01]  /*9880*/  MOV R9, R143 ;  /* 0x0000008f00097202 */ /* 0x000fe20000000f00 */
[----:B------:R-:W2:Y:S01]  /*9890*/  LDL.LU.64 R146, [R1+0xaf8] ;  /* 0x000af80001927983 */ /* 0x000ea20000300a00 */
        /* <DEDUP_REMOVED lines=131> */
[----:B------:R-:W-:-:S03]  /*a0d0*/  MOV R160, R53 ;  /* 0x0000003500a07202 */ /* 0x000fc60000000f00 */
        /* <DEDUP_REMOVED lines=21> */
[----:B----4-:R-:W-:Y:S01]  /*a230*/  STL.64 [R1+0x8f0], R156 ;  /* 0x0008f09c01007387 */ /* 0x010fe20000100a00 */
        /* <DEDUP_REMOVED lines=88> */
[----:B------:R-:W-:-:S03]  /*a7c0*/  MOV R61, R160 ;  /* 0x000000a0003d7202 */ /* 0x000fc60000000f00 */
[----:B------:R-:W2:Y:S01]  /*a7d0*/  LDL.LU R57, [R1+0x64] ;  /* 0x0000640001397983 */ /* 0x000ea20000300800 */
[----:B------:R-:W-:-:S03]  /*a7e0*/  IMAD.MOV.U32 R62, RZ, RZ, R161 ;  /* 0x000000ffff3e7224 */ /* 0x000fc600078e00a1 */
[----:B------:R-:W2:Y:S01]  /*a7f0*/  LDL.LU R58, [R1+0x68] ;  /* 0x00006800013a7983 */ /* 0x000ea20000300800 */
[----:B------:R-:W-:-:S03]  /*a800*/  MOV R63, R162 ;  /* 0x000000a2003f7202 */ /* 0x000fc60000000f00 */
[----:B------:R-:W2:Y:S01]  /*a810*/  LDL.LU R59, [R1+0x6c] ;  /* 0x00006c00013b7983 */ /* 0x000ea20000300800 */
[----:B------:R-:W-:-:S03]  /*a820*/  MOV R64, R163 ;  /* 0x000000a300407202 */ /* 0x000fc60000000f00 */
        /* <DEDUP_REMOVED lines=231> */
[----:B------:R-:W3:Y:S01]  /*b6a0*/  LDL.LU.64 R32, [R1+0x710] ;  /* 0x0007100001207983 */ /* 0x000ee20000300a00 */
[----:B------:R-:W-:Y:S01]  /*b6b0*/  UIADD3 UR6, UR14, 0x3280, URZ ;  /* 0x000032800e067890 */ /* 0x000fe2000fffe03f */
[----:B------:R-:W-:-:S06]  /*b6c0*/  UMOV UR11, 0x40000040 ;  /* 0x40000040000b7882 */ /* 0x000fcc0000000000 */
[----:B------:R-:W-:Y:S01]  /*b6d0*/  UMOV UR10, UR6 ;  /* 0x00000006000a7c82 */ /* 0x000fe20008000000 */
[----:B---3--:R-:W-:-:S06]  /*b6e0*/  WARPGROUP.ARRIVE ;  /* 0x00000000000079c5 */ /* 0x008fcc0000000000 */
        /* <DEDUP_REMOVED lines=145> */
[----:B------:R-:W-:-:S03]  /*c000*/  MOV R3, R150 ;  /* 0x0000009600037202 */ /* 0x000fc60000000f00 */
[----:B------:R-:W-:Y:S01]  /*c010*/  STL.64 [R1+0x48], R42 ;  /* 0x0000482a01007387 */ /* 0x000fe20000100a00 */
[----:B------:R-:W-:-:S03]  /*c020*/  MOV R2, R151 ;  /* 0x0000009700027202 */ /* 0x000fc60000000f00 */
[----:B------:R-:W-:Y:S01]  /*c030*/  STL.64 [R1+0x50], R44 ;  /* 0x0000502c01007387 */ /* 0x000fe20000100a00 */
[----:B------:R-:W-:Y:S01]  /*c040*/  MOV R5, R148 ;  /* 0x0000009400057202 */ /* 0x000fe20000000f00 */
[----:B------:R-:W-:Y:S02]  /*c050*/  IMAD.MOV.U32 R4, RZ, RZ, R149 ;  /* 0x000000ffff047224 */ /* 0x000fe400078e0095 */
[----:B------:R-:W-:Y:S01]  /*c060*/  STL.64 [R1+0x58], R46 ;  /* 0x0000582e01007387 */ /* 0x000fe20000100a00 */
[----:B------:R-:W-:Y:S01]  /*c070*/  IMAD.MOV.U32 R7, RZ, RZ, R146 ;  /* 0x000000ffff077224 */ /* 0x000fe200078e0092 */
[----:B------:R-:W-:Y:S02]  /*c080*/  MOV R6, R147 ;  /* 0x0000009300067202 */ /* 0x000fe40000000f00 */
[----:B------:R1:W-:Y:S01]  /*c090*/  STL [R1+0x60], R48 ;  /* 0x0000603001007387 */ /* 0x0003e20000100800 */
[----:B------:R-:W-:-:S03]  /*c0a0*/  MOV R9, R144 ;  /* 0x0000009000097202 */ /* 0x000fc60000000f00 */
[----:B------:R-:W2:Y:S01]  /*c0b0*/  LDL.LU.64 R150, [R1+0x708] ;  /* 0x0007080001967983 */ /* 0x000ea20000300a00 */
[----:B------:R-:W-:Y:S01]  /*c0c0*/  MOV R8, R145 ;  /* 0x0000009100087202 */ /* 0x000fe20000000f00 */
[----:B------:R-:W-:Y:S02]  /*c0d0*/  IMAD.MOV.U32 R10, RZ, RZ, R143 ;  /* 0x000000ffff0a7224 */ /* 0x000fe400078e008f */
        /* <DEDUP_REMOVED lines=253> */
[----:B------:R-:W2:Y:S04]  /*d0b0*/  LDL.LU R47, [R1+0x5c] ;  /* 0x00005c00012f7983 */ /* 0x000ea80000300800 */
[----:B------:R-:W2:Y:S01]  /*d0c0*/  LDL.LU R48, [R1+0x60] ;  /* 0x0000600001307983 */ /* 0x000ea20000300800 */
[----:B------:R-:W-:-:S03]  /*d0d0*/  IMAD.MOV.U32 R52, RZ, RZ, R152 ;  /* 0x000000ffff347224 */ /* 0x000fc600078e0098 */
[----:B------:R1:W5:Y:S01]  /*d0e0*/  LDL.LU R223, [R1+0x508] ;  /* 0x0005080001df7983 */ /* 0x0003620000300800 */
[----:B------:R-:W-:-:S03]  /*d0f0*/  MOV R53, R153 ;  /* 0x0000009900357202 */ /* 0x000fc60000000f00 */
[----:B------:R-:W3:Y:S01]  /*d100*/  LDL.LU R155, [R1+0x504] ;  /* 0x00050400019b7983 */ /* 0x000ee20000300800 */
[----:B------:R-:W-:-:S03]  /*d110*/  MOV R54, R154 ;  /* 0x0000009a00367202 */ /* 0x000fc60000000f00 */
[----:B------:R-:W3:Y:S04]  /*d120*/  LDL.LU R0, [R1+0x500] ;  /* 0x0005000001007983 */ /* 0x000ee80000300800 */
        /* <DEDUP_REMOVED lines=72> */
[----:B------:R-:W-:Y:S01]  /*d5b0*/  MOV R107, R184 ;  /* 0x000000b8006b7202 */ /* 0x000fe20000000f00 */
[----:B------:R1:W5:Y:S01]  /*d5c0*/  LDL.LU R235, [R1+0x4f0] ;  /* 0x0004f00001eb7983 */ /* 0x0003620000300800 */
        /* <DEDUP_REMOVED lines=28> */
[----:B------:R-:W-:Y:S01]  /*d790*/  MOV R150, R3 ;  /* 0x0000000300967202 */ /* 0x000fe20000000f00 */
[----:B------:R-:W-:Y:S01]  /*d7a0*/  UMOV UR10, UR6 ;  /* 0x00000006000a7c82 */ /* 0x000fe20008000000 */
[----:B------:R1:W5:Y:S04]  /*d7b0*/  LDL.LU R234, [R1+0x4ec] ;  /* 0x0004ec0001ea7983 */ /* 0x0003680000300800 */
        /* <DEDUP_REMOVED lines=14> */
[----:B------:R1:W5:Y:S01]  /*d8a0*/  LDL.LU R22, [R1+0x4b0] ;  /* 0x0004b00001167983 */ /* 0x0003620000300800 */
[----:B---3--:R-:W-:-:S04]  /*d8b0*/  F2FP.BF16.F32.PACK_AB R155, R155, R0 ;  /* 0x000000009b9b723e */ /* 0x008fc800000010ff */
        /* <DEDUP_REMOVED lines=67> */
[----:B--2---:R-:W2:Y:S04]  /*dcf0*/  LDL.LU.64 R150, [R1+0x4a8] ;  /* 0x0004a80001967983 */ /* 0x004ea80000300a00 */
        /* <DEDUP_REMOVED lines=69> */
[----:B-1----:R-:W-:Y:S05]  /*e150*/  @!P0 BRA `(.L_x_21) ;  /* 0x0000000000048947 */ /* 0x002fea0003800000 */
[----:B------:R-:W-:Y:S01]  /*e160*/  BPT.TRAP 0x1 ;  /* 0x000000040000795c */ /* 0x000fe20000300000 */
.L_x_21:
[----:B-----5:R-:W-:Y:S01]  /*e170*/  R2UR UR6, R23 ;  /* 0x00000000170672ca */ /* 0x020fe200000e0000 */
[----:B------:R-:W-:-:S06]  /*e180*/  UISETP.GT.U32.AND UP0, UPT, UR7, 0x1, UPT ;  /* 0x000000010700788c */ /* 0x000fcc000bf04070 */
[----:B------:R-:W-:-:S06]  /*e190*/  PLOP3.LUT P1, PT, PT, PT, UP0, 0x80, 0x0 ;  /* 0x000000000000781c */ /* 0x000fcc0003f2f008 */
[----:B------:R-:W-:-:S04]  /*e1a0*/  UIADD3 UR6, UR6, 0xc0028, URZ ;  /* 0x000c002806067890 */ /* 0x000fc8000fffe03f */
[----:B------:R-:W-:-:S09]  /*e1b0*/  UPRMT UR6, URZ, 0x654, UR6 ;  /* 0x000006543f067896 */ /* 0x000fd20008000006 */
[----:B------:R-:W-:Y:S01]  /*e1c0*/  SYNCS.ARRIVE.TRANS64.RED.A1T0 RZ, [UR6], RZ ;  /* 0x000000ffffff79a7 */ /* 0x000fe20008100406 */
[----:B------:R-:W-:Y:S05]  /*e1d0*/  @P1 BRA `(.L_x_22) ;  /* 0x0000000000041947 */ /* 0x000fea0003800000 */
[----:B------:R-:W-:Y:S01]  /*e1e0*/  BPT.TRAP 0x1 ;  /* 0x000000040000795c */ /* 0x000fe20000300000 */
.L_x_22:
[----:B------:R-:W1:Y:S02]  /*e1f0*/  LDC R218, c[0x0][0x28c] ;  /* 0x0000a300ffda7b82 */ /* 0x000e640000000800 */
[----:B-1----:R-:W-:-:S13]  /*e200*/  ISETP.GE.AND P2, PT, R218, 0x81, PT ;  /* 0x00000081da00780c */ /* 0x002fda0003f46270 */
[----:B------:R-:W-:Y:S05]  /*e210*/  @!P2 BRA `(.L_x_23) ;  /* 0x000001040014a947 */ /* 0x000fea0003800000 */
[----:B------:R-:W-:Y:S01]  /*e220*/  IADD3 R218, R218, 0x7f, RZ ;  /* 0x0000007fdada7810 */ /* 0x000fe20007ffe0ff */
[----:B------:R-:W-:Y:S01]  /*e230*/  UMOV UR6, 0x1 ;  /* 0x0000000100067882 */ /* 0x000fe20000000000 */
[----:B------:R-:W-:Y:S01]  /*e240*/  MOV R2, R216 ;  /* 0x000000d800027202 */ /* 0x000fe20000000f00 */
[----:B------:R-:W-:Y:S01]  /*e250*/  IMAD.MOV.U32 R4, RZ, RZ, R22 ;  /* 0x000000ffff047224 */ /* 0x000fe200078e0016 */
[----:B------:R-:W-:Y:S01]  /*e260*/  SHF.R.S32.HI R0, RZ, 0x1f, R218 ;  /* 0x0000001fff007819 */ /* 0x000fe200000114da */
[----:B------:R-:W-:Y:S01]  /*e270*/  UMOV UR61, 0x2 ;  /* 0x00000002003d7882 */ /* 0x000fe20000000000 */
[----:B------:R-:W-:Y:S01]  /*e280*/  MOV R219, UR6 ;  /* 0x0000000600db7c02 */ /* 0x000fe20008000f00 */
[----:B------:R-:W-:Y:S01]  /*e290*/  ULDC UR60, c[0x0][0x604] ;  /* 0x00018100003c7ab9 */ /* 0x000fe20000000800 */
[----:B------:R-:W-:Y:S02]  /*e2a0*/  LEA.HI R218, R0, R218, RZ, 0x7 ;  /* 0x000000da00da7211 */ /* 0x000fe400078f38ff */
[----:B------:R-:W-:-:S02]  /*e2b0*/  MOV R0, RZ ;  /* 0x000000ff00007202 */ /* 0x000fc40000000f00 */
[----:B------:R-:W-:-:S07]  /*e2c0*/  SHF.R.S32.HI R218, RZ, 0x7, R218 ;  /* 0x00000007ffda7819 */ /* 0x000fce00000114da */
.L_x_34:
[----:B------:R-:W-:-:S13]  /*e2d0*/  PLOP3.LUT P3, PT, PT, PT, UP1, 0x80, 0x0 ;  /* 0x000000000000781c */ /* 0x000fda0003f6f018 */
[----:B------:R-:W-:Y:S05]  /*e2e0*/  @!P3 BRA `(.L_x_24) ;  /* 0x000000000004b947 */ /* 0x000fea0003800000 */
[----:B------:R-:W-:Y:S01]  /*e2f0*/  BPT.TRAP 0x1 ;  /* 0x000000040000795c */ /* 0x000fe20000300000 */
.L_x_24:
[----:B------:R-:W-:Y:S02]  /*e300*/  R2UR UR6, R23 ;  /* 0x00000000170672ca */ /* 0x000fe400000e0000 */
[----:B------:R-:W-:-:S11]  /*e310*/  SHF.L.U32 R3, R0, 0x1f, RZ ;  /* 0x0000001f00037819 */ /* 0x000fd600000006ff */
[----:B------:R-:W-:-:S09]  /*e320*/  ULEA UR6, UR61, UR6, 0x3 ;  /* 0x000000063d067291 */ /* 0x000fd2000f8e183f */
[----:B------:R-:W1:Y:S02]  /*e330*/  SYNCS.PHASECHK.TRANS64.TRYWAIT P2, [UR6+0xc0000], R3 ;  /* 0x0c000003ff0075a7 */ /* 0x000e640008040146 */
[----:B-1----:R-:W-:Y:S05]  /*e340*/  @!P2 BRA `(.L_x_25) ;  /* 0x000001880040a947 */ /* 0x002fea0003800000 */
.L_x_121:
[----:B-1----:R-:W2:Y:S04]  /*e350*/  LDL R5, [R1+0x258] ;  /* 0x0002580001057983 */ /* 0x002ea80000100800 */
[----:B------:R-:W3:Y:S04]  /*e360*/  LDL.64 R8, [R1+0x240] ;  /* 0x0002400001087983 */ /* 0x000ee80000100a00 */
[----:B------:R-:W4:Y:S04]  /*e370*/  LDL.64 R6, [R1+0x250] ;  /* 0x0002500001067983 */ /* 0x000f280000100a00 */
[----:B------:R-:W4:Y:S01]  /*e380*/  LDL.64 R20, [R1+0x248] ;  /* 0x0002480001147983 */ /* 0x000f220000100a00 */
[----:B------:R-:W-:-:S02]  /*e390*/  MOV R13, UR37 ;  /* 0x00000025000d7c02 */ /* 0x000fc40008000f00 */
[----:B------:R-:W-:Y:S01]  /*e3a0*/  MOV R12, UR36 ;  /* 0x00000024000c7c02 */ /* 0x000fe20008000f00 */
[----:B------:R-:W-:Y:S01]  /*e3b0*/  WARPGROUP.ARRIVE ;  /* 0x00000000000079c5 */ /* 0x000fe20000000000 */
[----:B------:R-:W-:Y:S01]  /*e3c0*/  UMOV UR47, 0x40000040 ;  /* 0x40000040002f7882 */ /* 0x000fe20000000000 */
[----:B------:R-:W4:Y:S01]  /*e3d0*/  LDL.64 R10, [R1+0x238] ;  /* 0x00023800010a7983 */ /* 0x000f220000100a00 */
[----:B------:R-:W-:-:S03]  /*e3e0*/  UMOV UR51, 0x40000040 ;  /* 0x4000004000337882 */ /* 0x000fc60000000000 */
[----:B------:R-:W4:Y:S01]  /*e3f0*/  LDL.64 R18, [R1+0x230] ;  /* 0x0002300001127983 */ /* 0x000f220000100a00 */
[----:B------:R-:W-:Y:S01]  /*e400*/  UMOV UR39, 0x40000040 ;  /* 0x4000004000277882 */ /* 0x000fe20000000000 */
[----:B--2---:R-:W-:Y:S02]  /*e410*/  R2UR UR6, R5 ;  /* 0x00000000050672ca */ /* 0x004fe400000e0000 */
[----:B---3--:R-:W-:Y:S02]  /*e420*/  R2UR UR36, R8 ;  /* 0x00000000082472ca */ /* 0x008fe400000e0000 */
[----:B------:R-:W-:Y:S02]  /*e430*/  R2UR UR37, R9 ;  /* 0x00000000092572ca */ /* 0x000fe400000e0000 */
[----:B------:R-:W-:Y:S02]  /*e440*/  MOV R9, UR45 ;  /* 0x0000002d00097c02 */ /* 0x000fe40008000f00 */
[----:B------:R-:W-:-:S02]  /*e450*/  MOV R8, UR44 ;  /* 0x0000002c00087c02 */ /* 0x000fc40008000f00 */
[----:B----4-:R-:W-:Y:S02]  /*e460*/  R2UR UR44, R6 ;  /* 0x00000000062c72ca */ /* 0x010fe400000e0000 */
[----:B------:R-:W-:Y:S01]  /*e470*/  R2UR UR45, R7 ;  /* 0x00000000072d72ca */ /* 0x000fe200000e0000 */
[----:B------:R-:W-:-:S07]  /*e480*/  ULEA UR58, UR61, UR6, 0xd ;  /* 0x000000063d3a7291 */ /* 0x000fce000f8e683f */
[----:B------:R-:W-:-:S05]  /*e490*/  UMOV UR46, UR58 ;  /* 0x0000003a002e7c82 */ /* 0x000fca0008000000 */
[----:B------:R-:W-:Y:S01]  /*e4a0*/  HGMMA.64x128x16.F32.BF16 R152, gdesc[UR44], RZ, !UPT, gsb0 ;  /* 0x01e000002c9879f0 */ /* 0x000fe2000c0018ff */
[----:B------:R-:W-:Y:S02]  /*e4b0*/  MOV R7, UR49 ;  /* 0x0000003100077c02 */ /* 0x000fe40008000f00 */
[----:B------:R-:W-:Y:S02]  /*e4c0*/  MOV R6, UR48 ;  /* 0x0000003000067c02 */ /* 0x000fe40008000f00 */
[----:B------:R-:W-:Y:S02]  /*e4d0*/  R2UR UR48, R20 ;  /* 0x00000000143072ca */ /* 0x000fe400000e0000 */
[----:B------:R-:W-:Y:S01]  /*e4e0*/  R2UR UR49, R21 ;  /* 0x00000000153172ca */ /* 0x000fe200000e0000 */
[----:B------:R-:W-:-:S07]  /*e4f0*/  UIADD3 UR6, UR58, 0x2, URZ ;  /* 0x000000023a067890 */ /* 0x000fce000fffe03f */
[----:B------:R-:W-:Y:S01]  /*e500*/  UMOV UR50, UR6 ;  /* 0x0000000600327c82 */ /* 0x000fe20008000000 */
[----:B------:R-:W-:Y:S01]  /*e510*/  UIADD3 UR6, UR58, 0x4, URZ ;  /* 0x000000043a067890 */ /* 0x000fe2000fffe03f */
[----:B------:R-:W-:Y:S02]  /*e520*/  WARPGROUP.DEPBAR.LE gsb0, 0x0 ;  /* 0x00008000000079c5 */ /* 0x000fe40000010000 */
[----:B------:R-:W-:-:S06]  /*e530*/  WARPGROUP.ARRIVE ;  /* 0x00000000000079c5 */ /* 0x000fcc0000000000 */
[----:B------:R-:W-:Y:S01]  /*e540*/  HGMMA.64x128x16.F32.BF16 R152, gdesc[UR48], R152, gsb0 ;  /* 0x01e00000309879f0 */ /* 0x000fe20008001898 */
[----:B------:R-:W-:Y:S01]  /*e550*/  UMOV UR38, UR6 ;  /* 0x0000000600267c82 */ /* 0x000fe20008000000 */
[----:B------:R1:W-:Y:S04]  /*e560*/  STL [R1+0x2ac], R23 ;  /* 0x0002ac1701007387 */ /* 0x0003e80000100800 */
[----:B------:R-:W2:Y:S01]  /*e570*/  LDL.64 R16, [R1+0x228] ;  /* 0x0002280001107983 */ /* 0x000ea20000100a00 */
[----:B------:R-:W-:Y:S02]  /*e580*/  MOV R15, UR33 ;  /* 0x00000021000f7c02 */ /* 0x000fe40008000f00 */
[----:B------:R-:W-:Y:S01]  /*e590*/  MOV R14, UR32 ;  /* 0x00000020000e7c02 */ /* 0x000fe20008000f00 */
[----:B------:R-:W-:Y:S01]  /*e5a0*/  UIADD3 UR6, UR58, 0x6, URZ ;  /* 0x000000063a067890 */ /* 0x000fe2000fffe03f */
[----:B------:R-:W-:Y:S01]  /*e5b0*/  R2UR UR32, R10 ;  /* 0x000000000a2072ca */ /* 0x000fe200000e0000 */
[----:B------:R-:W-:Y:S01]  /*e5c0*/  UMOV UR35, 0x40000040 ;  /* 0x4000004000237882 */ /* 0x000fe20000000000 */
[----:B------:R-:W-:Y:S01]  /*e5d0*/  R2UR UR33, R11 ;  /* 0x000000000b2172ca */ /* 0x000fe200000e0000 */
[----:B-1----:R-:W3:Y:S01]  /*e5e0*/  LDL.64 R22, [R1+0x220] ;  /* 0x0002200001167983 */ /* 0x002ee20000100a00 */
[----:B------:R-:W-:-:S02]  /*e5f0*/  WARPGROUP.DEPBAR.LE gsb0, 0x0 ;  /* 0x00008000000079c5 */ /* 0x000fc40000010000 */
[----:B------:R-:W-:Y:S01]  /*e600*/  WARPGROUP.ARRIVE ;  /* 0x00000000000079c5 */ /* 0x000fe20000000000 */
[----:B------:R-:W-:Y:S01]  /*e610*/  UMOV UR43, 0x40000040 ;  /* 0x40000040002b7882 */ /* 0x000fe20000000000 */
[----:B------:R-:W4:Y:S04]  /*e620*/  LDL.64 R216, [R1+0x218] ;  /* 0x0002180001d87983 */ /* 0x000f280000100a00 */
[----:B------:R-:W-:Y:S01]  /*e630*/  HGMMA.64x128x16.F32.BF16 R152, gdesc[UR36], R152, gsb0 ;  /* 0x01e00000249879f0 */ /* 0x000fe20008001898 */
[----:B------:R-:W-:Y:S01]  /*e640*/  UMOV UR34, UR6 ;  /* 0x0000000600227c82 */ /* 0x000fe20008000000 */
[----:B------:R-:W-:Y:S01]  /*e650*/  MOV R11, UR41 ;  /* 0x00000029000b7c02 */ /* 0x000fe20008000f00 */
[----:B------:R-:W-:Y:S01]  /*e660*/  UMOV UR47, 0x40000040 ;  /* 0x40000040002f7882 */ /* 0x000fe20000000000 */
[----:B------:R-:W-:Y:S01]  /*e670*/  MOV R10, UR40 ;  /* 0x00000028000a7c02 */ /* 0x000fe20008000f00 */
[----:B------:R-:W4:Y:S01]  /*e680*/  LDL.64 R20, [R1+0x210] ;  /* 0x0002100001147983 */ /* 0x000f220000100a00 */
[----:B------:R-:W-:-:S02]  /*e690*/  R2UR UR40, R18 ;  /* 0x00000000122872ca */ /* 0x000fc400000e0000 */
[----:B------:R-:W-:Y:S01]  /*e6a0*/  R2UR UR41, R19 ;  /* 0x00000000132972ca */ /* 0x000fe200000e0000 */
[----:B------:R-:W-:Y:S01]  /*e6b0*/  UIADD3 UR6, UR58, 0x400, URZ ;  /* 0x000004003a067890 */ /* 0x000fe2000fffe03f */
[----:B------:R-:W4:Y:S01]  /*e6c0*/  LDL.64 R18, [R1+0x208] ;  /* 0x0002080001127983 */ /* 0x000f220000100a00 */
[----:B------:R-:W-:Y:S02]  /*e6d0*/  WARPGROUP.DEPBAR.LE gsb0, 0x0 ;  /* 0x00008000000079c5 */ /* 0x000fe40000010000 */
[----:B------:R-:W-:-:S06]  /*e6e0*/  WARPGROUP.ARRIVE ;  /* 0x00000000000079c5 */ /* 0x000fcc0000000000 */
[----:B------:R-:W-:Y:S01]  /*e6f0*/  HGMMA.64x128x16.F32.BF16 R152, gdesc[UR32], R152, gsb0 ;  /* 0x01e00000209879f0 */ /* 0x000fe20008001898 */
[----:B------:R-:W-:Y:S01]  /*e700*/  UMOV UR42, UR6 ;  /* 0x00000006002a7c82 */ /* 0x000fe20008000000 */
[----:B------:R-:W-:-:S07]  /*e710*/  UIADD3 UR6, UR58, 0x402, URZ ;  /* 0x000004023a067890 */ /* 0x000fce000fffe03f */
[----:B------:R-:W-:Y:S01]  /*e720*/  UMOV UR46, UR6 ;  /* 0x00000006002e7c82 */ /* 0x000fe20008000000 */
[----:B--2---:R-:W-:Y:S02]  /*e730*/  R2UR UR44, R16 ;  /* 0x00000000102c72ca */ /* 0x004fe400000e0000 */
[----:B------:R-:W-:Y:S01]  /*e740*/  R2UR UR45, R17 ;  /* 0x00000000112d72ca */ /* 0x000fe200000e0000 */
[----:B------:R-:W-:Y:S02]  /*e750*/  WARPGROUP.DEPBAR.LE gsb0, 0x0 ;  /* 0x00008000000079c5 */ /* 0x000fe40000010000 */
[----:B------:R-:W-:Y:S01]  /*e760*/  WARPGROUP.ARRIVE ;  /* 0x00000000000079c5 */ /* 0x000fe20000000000 */
[----:B---3--:R-:W-:Y:S02]  /*e770*/  R2UR UR48, R22 ;  /* 0x00000000163072ca */ /* 0x008fe400000e0000 */
[----:B------:R-:W-:Y:S01]  /*e780*/  R2UR UR49, R23 ;  /* 0x00000000173172ca */ /* 0x000fe200000e0000 */
[----:B------:R-:W-:Y:S01]  /*e790*/  UIADD3 UR6, UR58, 0x404, URZ ;  /* 0x000004043a067890 */ /* 0x000fe2000fffe03f */
[----:B------:R-:W2:Y:S01]  /*e7a0*/  LDL.64 R16, [R1+0x200] ;  /* 0x0002000001107983 */ /* 0x000ea20000100a00 */
[----:B------:R-:W-:Y:S01]  /*e7b0*/  HGMMA.64x128x16.F32.BF16 R152, gdesc[UR40], R152, gsb0 ;  /* 0x01e00000289879f0 */ /* 0x000fe20008001898 */
[----:B------:R-:W-:Y:S01]  /*e7c0*/  UMOV UR51, 0x40000040 ;  /* 0x4000004000337882 */ /* 0x000fe20000000000 */
[----:B----4-:R-:W-:-:S03]  /*e7d0*/  R2UR UR36, R216 ;  /* 0x00000000d82472ca */ /* 0x010fc600000e0000 */
[----:B------:R-:W-:Y:S01]  /*e7e0*/  UMOV UR50, UR6 ;  /* 0x0000000600327c82 */ /* 0x000fe20008000000 */
[----:B------:R-:W-:Y:S01]  /*e7f0*/  R2UR UR37, R217 ;  /* 0x00000000d92572ca */ /* 0x000fe200000e0000 */
[----:B------:R-:W-:Y:S01]  /*e800*/  UMOV UR39, 0x40000040 ;  /* 0x4000004000277882 */ /* 0x000fe20000000000 */
[----:B------:R-:W-:Y:S02]  /*e810*/  R2UR UR32, R20 ;  /* 0x00000000142072ca */ /* 0x000fe400000e0000 */
[----:B------:R-:W-:Y:S01]  /*e820*/  R2UR UR33, R21 ;  /* 0x00000000152172ca */ /* 0x000fe200000e0000 */
[----:B------:R-:W-:Y:S01]  /*e830*/  UMOV UR35, 0x40000040 ;  /* 0x4000004000237882 */ /* 0x000fe20000000000 */
[----:B------:R-:W-:Y:S02]  /*e840*/  MOV R5, UR53 ;  /* 0x0000003500057c02 */ /* 0x000fe40008000f00 */
        /* <DEDUP_REMOVED lines=8> */
[----:B------:R-:W-:Y:S01]  /*e8d0*/  UMOV UR31, 0x40000040 ;  /* 0x40000040001f7882 */ /* 0x000fe20000000000 */
[----:B------:R1:W5:Y:S01]  /*e8e0*/  LDL.LU R23, [R1+0x2ac] ;  /* 0x0002ac0001177983 */ /* 0x0003620000300800 */
[----:B------:R-:W-:-:S02]  /*e8f0*/  WARPGROUP.DEPBAR.LE gsb0, 0x0 ;  /* 0x00008000000079c5 */ /* 0x000fc40000010000 */
[----:B------:R-:W-:-:S06]  /*e900*/  WARPGROUP.ARRIVE ;  /* 0x00000000000079c5 */ /* 0x000fcc0000000000 */
[----:B------:R-:W-:Y:S01]  /*e910*/  HGMMA.64x128x16.F32.BF16 R152, gdesc[UR44], R152, gsb0 ;  /* 0x01e000002c9879f0 */ /* 0x000fe20008001898 */
[----:B------:R-:W-:-:S07]  /*e920*/  UIADD3 UR6, UR58, 0x406, URZ ;  /* 0x000004063a067890 */ /* 0x000fce000fffe03f */
[----:B------:R-:W-:Y:S01]  /*e930*/  UMOV UR38, UR6 ;  /* 0x0000000600267c82 */ /* 0x000fe20008000000 */
[----:B------:R-:W-:Y:S02]  /*e940*/  WARPGROUP.DEPBAR.LE gsb0, 0x0 ;  /* 0x00008000000079c5 */ /* 0x000fe40000010000 */
[----:B------:R-:W-:-:S06]  /*e950*/  WARPGROUP.ARRIVE ;  /* 0x00000000000079c5 */ /* 0x000fcc0000000000 */
[----:B------:R-:W-:Y:S01]  /*e960*/  HGMMA.64x128x16.F32.BF16 R152, gdesc[UR48], R152, gsb0 ;  /* 0x01e00000309879f0 */ /* 0x000fe20008001898 */
[----:B------:R-:W-:-:S07]  /*e970*/  UIADD3 UR6, UR58, 0x800, URZ ;  /* 0x000008003a067890 */ /* 0x000fce000fffe03f */
[----:B------:R-:W-:Y:S01]  /*e980*/  UMOV UR34, UR6 ;  /* 0x0000000600227c82 */ /* 0x000fe20008000000 */
[----:B------:R-:W-:Y:S02]  /*e990*/  WARPGROUP.DEPBAR.LE gsb0, 0x0 ;  /* 0x00008000000079c5 */ /* 0x000fe40000010000 */
[----:B------:R-:W-:-:S06]  /*e9a0*/  WARPGROUP.ARRIVE ;  /* 0x00000000000079c5 */ /* 0x000fcc0000000000 */
[----:B------:R-:W-:Y:S01]  /*e9b0*/  HGMMA.64x128x16.F32.BF16 R152, gdesc[UR36], R152, gsb0 ;  /* 0x01e00000249879f0 */ /* 0x000fe20008001898 */
[----:B------:R-:W-:Y:S02]  /*e9c0*/  R2UR UR40, R18 ;  /* 0x00000000122872ca */ /* 0x000fe400000e0000 */
[----:B------:R-:W-:Y:S01]  /*e9d0*/  R2UR UR41, R19 ;  /* 0x00000000132972ca */ /* 0x000fe200000e0000 */
[----:B------:R-:W-:Y:S01]  /*e9e0*/  UIADD3 UR6, UR58, 0x802, URZ ;  /* 0x000008023a067890 */ /* 0x000fe2000fffe03f */
[----:B------:R-:W-:-:S06]  /*e9f0*/  UMOV UR43, 0x40000040 ;  /* 0x40000040002b7882 */ /* 0x000fcc0000000000 */
[----:B------:R-:W-:Y:S01]  /*ea00*/  UMOV UR42, UR6 ;  /* 0x00000006002a7c82 */ /* 0x000fe20008000000 */
[----:B------:R-:W-:Y:S02]  /*ea10*/  WARPGROUP.DEPBAR.LE gsb0, 0x0 ;  /* 0x00008000000079c5 */ /* 0x000fe40000010000 */
[----:B------:R-:W-:-:S06]  /*ea20*/  WARPGROUP.ARRIVE ;  /* 0x00000000000079c5 */ /* 0x000fcc0000000000 */
[----:B------:R-:W-:Y:S01]  /*ea30*/  HGMMA.64x128x16.F32.BF16 R152, gdesc[UR32], R152, gsb0 ;  /* 0x01e00000209879f0 */ /* 0x000fe20008001898 */
[----:B--2---:R-:W-:Y:S02]  /*ea40*/  R2UR UR44, R16 ;  /* 0x00000000102c72ca */ /* 0x004fe400000e0000 */
[----:B------:R-:W-:Y:S01]  /*ea50*/  R2UR UR45, R17 ;  /* 0x00000000112d72ca */ /* 0x000fe200000e0000 */
[----:B------:R-:W-:Y:S01]  /*ea60*/  UIADD3 UR6, UR58, 0x804, URZ ;  /* 0x000008043a067890 */ /* 0x000fe2000fffe03f */
[----:B------:R-:W-:-:S06]  /*ea70*/  UMOV UR47, 0x40000040 ;  /* 0x40000040002f7882 */ /* 0x000fcc0000000000 */
[----:B------:R-:W-:Y:S01]  /*ea80*/  UMOV UR46, UR6 ;  /* 0x00000006002e7c82 */ /* 0x000fe20008000000 */
[----:B------:R-:W-:Y:S02]  /*ea90*/  WARPGROUP.DEPBAR.LE gsb0, 0x0 ;  /* 0x00008000000079c5 */ /* 0x000fe40000010000 */
[----:B------:R-:W-:-:S06]  /*eaa0*/  WARPGROUP.ARRIVE ;  /* 0x00000000000079c5 */ /* 0x000fcc0000000000 */
[----:B------:R-:W-:Y:S01]  /*eab0*/  HGMMA.64x128x16.F32.BF16 R152, gdesc[UR40], R152, gsb0 ;  /* 0x01e00000289879f0 */ /* 0x000fe20008001898 */
[----:B------:R-:W-:Y:S02]  /*eac0*/  R2UR UR52, R236 ;  /* 0x00000000ec3472ca */ /* 0x000fe400000e0000 */
[----:B------:R-:W-:Y:S01]  /*ead0*/  R2UR UR53, R237 ;  /* 0x00000000ed3572ca */ /* 0x000fe200000e0000 */
        /* <DEDUP_REMOVED lines=53> */
[----:B------:R-:W-:Y:S02]  /*ee30*/  UIADD3 UR6, UR58, 0x1004, URZ ;  /* 0x000010043a067890 */ /* 0x000fe4000fffe03f */
[----:B------:R-:W-:Y:S02]  /*ee40*/  WARPGROUP.DEPBAR.LE gsb0, 0x0 ;  /* 0x00008000000079c5 */ /* 0x000fe40000010000 */
[----:B------:R-:W-:-:S07]  /*ee50*/  WARPGROUP.ARRIVE ;  /* 0x00000000000079c5 */ /* 0x000fce0000000000 */
[----:B------:R-:W-:Y:S03]  /*ee60*/  HGMMA.64x128x16.F32.BF16 R152, gdesc[UR52], R152, gsb0 ;  /* 0x01e00000349879f0 */ /* 0x000fe60008001898 */
[----:B------:R-:W-:Y:S02]  /*ee70*/  WARPGROUP.DEPBAR.LE gsb0, 0x0 ;  /* 0x00008000000079c5 */ /* 0x000fe40000010000 */
[----:B------:R-:W-:-:S07]  /*ee80*/  WARPGROUP.ARRIVE ;  /* 0x00000000000079c5 */ /* 0x000fce0000000000 */
[----:B------:R-:W-:Y:S01]  /*ee90*/  HGMMA.64x128x16.F32.BF16 R152, gdesc[UR4], R152, gsb0 ;  /* 0x01e00000049879f0 */ /* 0x000fe20008001898 */
[----:B------:R-:W-:-:S07]  /*eea0*/  UIADD3 UR6, UR58, 0x1006, URZ ;  /* 0x000010063a067890 */ /* 0x000fce000fffe03f */
[----:B------:R-:W-:Y:S01]  /*eeb0*/  UMOV UR10, UR6 ;  /* 0x00000006000a7c82 */ /* 0x000fe20008000000 */
[----:B------:R-:W-:Y:S01]  /*eec0*/  UIADD3 UR6, UR58, 0x1400, URZ ;  /* 0x000014003a067890 */ /* 0x000fe2000fffe03f */
[----:B------:R-:W-:Y:S02]  /*eed0*/  WARPGROUP.DEPBAR.LE gsb0, 0x0 ;  /* 0x00008000000079c5 */ /* 0x000fe40000010000 */
[----:B------:R-:W-:-:S06]  /*eee0*/  WARPGROUP.ARRIVE ;  /* 0x00000000000079c5 */ /* 0x000fcc0000000000 */
[----:B------:R-:W-:Y:S01]  /*eef0*/  HGMMA.64x128x16.F32.BF16 R152, gdesc[UR8], R152, gsb0 ;  /* 0x01e00000089879f0 */ /* 0x000fe20008001898 */
[----:B------:R-:W-:Y:S01]  /*ef00*/  UMOV UR14, UR6 ;  /* 0x00000006000e7c82 */ /* 0x000fe20008000000 */
        /* <DEDUP_REMOVED lines=68> */
[----:B------:R-:W-:Y:S01]  /*f350*/  UIADD3 UR6, UR58, 0x1c06, URZ ;  /* 0x00001c063a067890 */ /* 0x000fe2000fffe03f */
[----:B------:R-:W-:-:S06]  /*f360*/  UMOV UR59, 0x40000040 ;  /* 0x40000040003b7882 */ /* 0x000fcc0000000000 */
[----:B------:R-:W-:Y:S01]  /*f370*/  UMOV UR58, UR6 ;  /* 0x00000006003a7c82 */ /* 0x000fe20008000000 */
[----:B------:R-:W-:Y:S02]  /*f380*/  WARPGROUP.DEPBAR.LE gsb0, 0x0 ;  /* 0x00008000000079c5 */ /* 0x000fe40000010000 */
[----:B------:R-:W-:-:S06]  /*f390*/  WARPGROUP.ARRIVE ;  /* 0x00000000000079c5 */ /* 0x000fcc0000000000 */
[----:B------:R-:W-:Y:S01]  /*f3a0*/  HGMMA.64x128x16.F32.BF16 R152, gdesc[UR52], R152, gsb0 ;  /* 0x01e00000349879f0 */ /* 0x000fe20008001898 */
[----:B------:R-:W-:-:S04]  /*f3b0*/  UIADD3 UR6, UR61, 0x1, URZ ;  /* 0x000000013d067890 */ /* 0x000fc8000fffe03f */
[----:B------:R-:W-:-:S04]  /*f3c0*/  UISETP.NE.AND UP0, UPT, UR6, 0x5, UPT ;  /* 0x000000050600788c */ /* 0x000fc8000bf05270 */
[----:B------:R-:W-:Y:S02]  /*f3d0*/  USEL UR7, URZ, 0x1, UP0 ;  /* 0x000000013f077887 */ /* 0x000fe40008000000 */
[----:B------:R-:W-:-:S04]  /*f3e0*/  USEL UR6, UR6, URZ, UP0 ;  /* 0x0000003f06067287 */ /* 0x000fc80008000000 */
[----:B------:R-:W-:Y:S01]  /*f3f0*/  LOP3.LUT R217, R0, UR7, RZ, 0x3c, !PT ;  /* 0x0000000700d97c12 */ /* 0x000fe2000f8e3cff */
[----:B------:R-:W-:Y:S02]  /*f400*/  WARPGROUP.DEPBAR.LE gsb0, 0x0 ;  /* 0x00008000000079c5 */ /* 0x000fe40000010000 */
[----:B------:R-:W-:-:S06]  /*f410*/  WARPGROUP.ARRIVE ;  /* 0x00000000000079c5 */ /* 0x000fcc0000000000 */
[----:B------:R-:W-:Y:S03]  /*f420*/  HGMMA.64x128x16.F32.BF16 R152, gdesc[UR56], R152, gsb0 ;  /* 0x01e00000389879f0 */ /* 0x000fe60008001898 */
[----:B------:R-:W-:Y:S02]  /*f430*/  WARPGROUP.DEPBAR.LE gsb0, 0x0 ;  /* 0x00008000000079c5 */ /* 0x000fe40000010000 */
[----:B-1----:R-:W-:Y:S05]  /*f440*/  @!P3 BRA `(.L_x_26) ;  /* 0x000000000004b947 */ /* 0x002fea0003800000 */
[----:B------:R-:W-:Y:S01]  /*f450*/  BPT.TRAP 0x1 ;  /* 0x000000040000795c */ /* 0x000fe20000300000 */
.L_x_26:
[----:B------:R-:W-:Y:S01]  /*f460*/  FMNMX R0, R152, R2, !PT ;  /* 0x0000000298007209 */ /* 0x000fe20007800000 */
[----:B------:R1:W-:Y:S03]  /*f470*/  STL [R1+0x418], R132 ;  /* 0x0004188401007387 */ /* 0x0003e60000100800 */
[----:B------:R-:W-:-:S04]  /*f480*/  FMNMX R0, R153, R0, !PT ;  /* 0x0000000099007209 */ /* 0x000fc80007800000 */
[----:B------:R-:W-:Y:S01]  /*f490*/  FMNMX R0, R156, R0, !PT ;  /* 0x000000009c007209 */ /* 0x000fe20007800000 */
[----:B-1----:R-:W2:Y:S03]  /*f4a0*/  LDL.LU R132, [R1] ;  /* 0x0000000001847983 */ /* 0x002ea60000300800 */
[----:B------:R-:W-:Y:S01]  /*f4b0*/  FMNMX R0, R157, R0, !PT ;  /* 0x000000009d007209 */ /* 0x000fe20007800000 */
[----:B------:R1:W-:Y:S03]  /*f4c0*/  STL [R1+0x414], R133 ;  /* 0x0004148501007387 */ /* 0x0003e60000100800 */
[----:B------:R-:W-:-:S04]  /*f4d0*/  FMNMX R0, R160, R0, !PT ;  /* 0x00000000a0007209 */ /* 0x000fc80007800000 */
[----:B------:R-:W-:-:S04]  /*f4e0*/  FMNMX R0, R161, R0, !PT ;  /* 0x00000000a1007209 */ /* 0x000fc80007800000 */
[----:B------:R-:W-:Y:S01]  /*f4f0*/  FMNMX R0, R164, R0, !PT ;  /* 0x00000000a4007209 */ /* 0x000fe20007800000 */
[----:B-1----:R-:W3:Y:S03]  /*f500*/  LDL.LU R133, [R1+0x4] ;  /* 0x0000040001857983 */ /* 0x002ee60000300800 */
[----:B------:R-:W-:Y:S01]  /*f510*/  FMNMX R0, R165, R0, !PT ;  /* 0x00000000a5007209 */ /* 0x000fe20007800000 */
[----:B------:R1:W-:Y:S03]  /*f520*/  STL [R1+0x410], R136 ;  /* 0x0004108801007387 */ /* 0x0003e60000100800 */
[----:B------:R-:W-:-:S04]  /*f530*/  FMNMX R0, R168, R0, !PT ;  /* 0x00000000a8007209 */ /* 0x000fc80007800000 */
[----:B------:R-:W-:Y:S01]  /*f540*/  FMNMX R0, R169, R0, !PT ;  /* 0x00000000a9007209 */ /* 0x000fe20007800000 */
[----:B-1----:R-:W4:Y:S03]  /*f550*/  LDL.LU R136, [R1+0x10] ;  /* 0x0000100001887983 */ /* 0x002f260000300800 */
[----:B------:R-:W-:Y:S01]  /*f560*/  FMNMX R0, R172, R0, !PT ;  /* 0x00000000ac007209 */ /* 0x000fe20007800000 */
[----:B------:R1:W-:Y:S03]  /*f570*/  STL [R1+0x40c], R137 ;  /* 0x00040c8901007387 */ /* 0x0003e60000100800 */
[----:B------:R-:W-:-:S04]  /*f580*/  FMNMX R0, R173, R0, !PT ;  /* 0x00000000ad007209 */ /* 0x000fc80007800000 */
[----:B------:R-:W-:-:S04]  /*f590*/  FMNMX R0, R176, R0, !PT ;  /* 0x00000000b0007209 */ /* 0x000fc80007800000 */
[----:B------:R-:W-:Y:S01]  /*f5a0*/  FMNMX R0, R177, R0, !PT ;  /* 0x00000000b1007209 */ /* 0x000fe20007800000 */
[----:B-1----:R-:W4:Y:S03]  /*f5b0*/  LDL.LU R137, [R1+0x14] ;  /* 0x0000140001897983 */ /* 0x002f260000300800 */
        /* <DEDUP_REMOVED lines=28> */
[----:B------:R1:W-:Y:S04]  /*f780*/  STL [R1+0x3f4], R149 ;  /* 0x0003f49501007387 */ /* 0x0003e80000100800 */
[----:B------:R-:W1:Y:S04]  /*f790*/  SHFL.BFLY PT, R3, R0, 0x1, 0x1f ;  /* 0x0c201f0000037f89 */ /* 0x000e6800000e0000 */
[----:B-1----:R-:W4:Y:S04]  /*f7a0*/  LDL.LU R149, [R1+0x44] ;  /* 0x0000440001957983 */ /* 0x002f280000300800 */
[----:B------:R1:W-:Y:S04]  /*f7b0*/  STL [R1+0x3f0], R222 ;  /* 0x0003f0de01007387 */ /* 0x0003e80000100800 */
[----:B-1----:R-:W4:Y:S01]  /*f7c0*/  LDL.LU R222, [R1+0x50] ;  /* 0x0000500001de7983 */ /* 0x002f220000300800 */
[----:B------:R-:W-:-:S03]  /*f7d0*/  FMNMX R0, R0, R3, !PT ;  /* 0x0000000300007209 */ /* 0x000fc60007800000 */
[----:B------:R1:W-:Y:S04]  /*f7e0*/  STL [R1+0x3ec], R221 ;  /* 0x0003ecdd01007387 */ /* 0x0003e80000100800 */
[----:B------:R-:W1:Y:S04]  /*f7f0*/  SHFL.BFLY PT, R216, R0, 0x2, 0x1f ;  /* 0x0c401f0000d87f89 */ /* 0x000e6800000e0000 */
[----:B-1----:R-:W4:Y:S04]  /*f800*/  LDL.LU R221, [R1+0x54] ;  /* 0x0000540001dd7983 */ /* 0x002f280000300800 */
[----:B------:R1:W-:Y:S04]  /*f810*/  STL [R1+0x3e8], R217 ;  /* 0x0003e8d901007387 */ /* 0x0003e80000100800 */
[----:B-1----:R-:W4:Y:S01]  /*f820*/  LDL.LU R217, [R1+0x60] ;  /* 0x0000600001d97983 */ /* 0x002f220000300800 */
[----:B------:R-:W-:-:S03]  /*f830*/  FMNMX R216, R0, R216, !PT ;  /* 0x000000d800d87209 */ /* 0x000fc60007800000 */
[----:B------:R1:W-:Y:S01]  /*f840*/  STL [R1+0x3e4], R26 ;  /* 0x0003e41a01007387 */ /* 0x0003e20000100800 */
[----:B------:R-:W-:-:S04]  /*f850*/  FSETP.NEU.AND P2, PT, R216, -INF , PT ;  /* 0xff800000d800780b */ /* 0x000fc80003f4d000 */
[----:B------:R-:W-:Y:S01]  /*f860*/  FSEL R3, R216, RZ, P2 ;  /* 0x000000ffd8037208 */ /* 0x000fe20001000000 */
[----:B-1----:R-:W4:Y:S04]  /*f870*/  LDL.LU R26, [R1+0x64] ;  /* 0x00006400011a7983 */ /* 0x002f280000300800 */
[C---:B------:R-:W-:Y:S01]  /*f880*/  FMUL R0, R3.reuse, UR60 ;  /* 0x0000003c03007c20 */ /* 0x040fe20008400000 */
[----:B------:R-:W-:Y:S01]  /*f890*/  FADD R220, -R3, R2 ;  /* 0x0000000203dc7221 */ /* 0x000fe20000000100 */
[----:B------:R1:W-:Y:S02]  /*f8a0*/  STL [R1+0x3e0], R27 ;  /* 0x0003e01b01007387 */ /* 0x0003e40000100800 */
[--C-:B------:R-:W-:Y:S01]  /*f8b0*/  FFMA R152, R152, UR60, -R0.reuse ;  /* 0x0000003c98987c23 */ /* 0x100fe20008000800 */
[----:B------:R-:W-:-:S04]  /*f8c0*/  FFMA R153, R153, UR60, -R0 ;  /* 0x0000003c99997c23 */ /* 0x000fc80008000800 */
[----:B------:R-:W-:Y:S02]  /*f8d0*/  FSETP.GEU.AND P4, PT, R152, -126, PT ;  /* 0xc2fc00009800780b */ /* 0x000fe40003f8e000 */
[----:B------:R-:W-:Y:S01]  /*f8e0*/  FSETP.GEU.AND P2, PT, R153, -126, PT ;  /* 0xc2fc00009900780b */ /* 0x000fe20003f4e000 */
[--C-:B------:R-:W-:Y:S01]  /*f8f0*/  FFMA R156, R156, UR60, -R0.reuse ;  /* 0x0000003c9c9c7c23 */ /* 0x100fe20008000800 */
        /* <DEDUP_REMOVED lines=9> */
[----:B------:R-:W-:Y:S01]  /*f990*/  @!P4 FMUL R152, R152, 0.5 ;  /* 0x3f0000009898c820 */ /* 0x000fe20000400000 */
[--C-:B------:R-:W-:Y:S01]  /*f9a0*/  FFMA R176, R176, UR60, -R0.reuse ;  /* 0x0000003cb0b07c23 */ /* 0x100fe20008000800 */
[--C-:B------:R-:W-:Y:S01]  /*f9b0*/  FFMA R184, R184, UR60, -R0.reuse ;  /* 0x0000003cb8b87c23 */ /* 0x100fe20008000800 */
[--C-:B------:R-:W-:Y:S01]  /*f9c0*/  FFMA R177, R177, UR60, -R0.reuse ;  /* 0x0000003cb1b17c23 */ /* 0x100fe20008000800 */
[----:B------:R-:W1:Y:S01]  /*f9d0*/  MUFU.EX2 R21, R152 ;  /* 0x0000009800157308 */ /* 0x000e620000000800 */
[----:B------:R-:W-:Y:S01]  /*f9e0*/  @!P2 FMUL R153, R153, 0.5 ;  /* 0x3f0000009999a820 */ /* 0x000fe20000400000 */
[--C-:B------:R-:W-:Y:S01]  /*f9f0*/  FFMA R180, R180, UR60, -R0.reuse ;  /* 0x0000003cb4b47c23 */ /* 0x100fe20008000800 */
[--C-:B------:R-:W-:Y:S01]  /*fa00*/  FFMA R185, R185, UR60, -R0.reuse ;  /* 0x0000003cb9b97c23 */ /* 0x100fe20008000800 */
[--C-:B------:R-:W-:Y:S01]  /*fa10*/  FFMA R188, R188, UR60, -R0.reuse ;  /* 0x0000003cbcbc7c23 */ /* 0x100fe20008000800 */
[--C-:B------:R-:W-:Y:S01]  /*fa20*/  FFMA R192, R192, UR60, -R0.reuse ;  /* 0x0000003cc0c07c23 */ /* 0x100fe20008000800 */
[--C-:B------:R-:W-:Y:S01]  /*fa30*/  FFMA R200, R200, UR60, -R0.reuse ;  /* 0x0000003cc8c87c23 */ /* 0x100fe20008000800 */
[--C-:B------:R-:W-:Y:S01]  /*fa40*/  FFMA R193, R193, UR60, -R0.reuse ;  /* 0x0000003cc1c17c23 */ /* 0x100fe20008000800 */
[----:B------:R-:W1:Y:S01]  /*fa50*/  MUFU.EX2 R20, R153 ;  /* 0x0000009900147308 */ /* 0x000e620000000800 */
[----:B------:R-:W-:Y:S01]  /*fa60*/  FSETP.GEU.AND P3, PT, R156, -126, PT ;  /* 0xc2fc00009c00780b */ /* 0x000fe20003f6e000 */
[--C-:B------:R-:W-:Y:S01]  /*fa70*/  FFMA R196, R196, UR60, -R0.reuse ;  /* 0x0000003cc4c47c23 */ /* 0x100fe20008000800 */
[----:B------:R-:W-:Y:S01]  /*fa80*/  FSETP.GEU.AND P6, PT, R157, -126, PT ;  /* 0xc2fc00009d00780b */ /* 0x000fe20003fce000 */
[--C-:B------:R-:W-:Y:S01]  /*fa90*/  FFMA R208, R208, UR60, -R0.reuse ;  /* 0x0000003cd0d07c23 */ /* 0x100fe20008000800 */
[--C-:B------:R-:W-:Y:S01]  /*faa0*/  FFMA R201, R201, UR60, -R0.reuse ;  /* 0x0000003cc9c97c23 */ /* 0x100fe20008000800 */
[--C-:B------:R-:W-:Y:S01]  /*fab0*/  FFMA R209, R209, UR60, -R0.reuse ;  /* 0x0000003cd1d17c23 */ /* 0x100fe20008000800 */
[--C-:B------:R-:W-:Y:S01]  /*fac0*/  FFMA R204, R204, UR60, -R0.reuse ;  /* 0x0000003ccccc7c23 */ /* 0x100fe20008000800 */
[--C-:B------:R-:W-:Y:S01]  /*fad0*/  FFMA R212, R212, UR60, -R0.reuse ;  /* 0x0000003cd4d47c23 */ /* 0x100fe20008000800 */
[----:B-1----:R-:W-:Y:S01]  /*fae0*/  @!P4 FMUL R21, R21, R21 ;  /* 0x000000151515c220 */ /* 0x002fe20000400000 */
[----:B------:R-:W-:Y:S01]  /*faf0*/  FSETP.GEU.AND P4, PT, R161, -126, PT ;  /* 0xc2fc0000a100780b */ /* 0x000fe20003f8e000 */
[--C-:B------:R-:W-:Y:S01]  /*fb00*/  FFMA R189, R189, UR60, -R0.reuse ;  /* 0x0000003cbdbd7c23 */ /* 0x100fe20008000800 */
[----:B------:R-:W-:Y:S01]  /*fb10*/  FSETP.GEU.AND P5, PT, R160, -126, PT ;  /* 0xc2fc0000a000780b */ /* 0x000fe20003fae000 */
[--C-:B------:R-:W-:Y:S01]  /*fb20*/  FFMA R205, R205, UR60, -R0.reuse ;  /* 0x0000003ccdcd7c23 */ /* 0x100fe20008000800 */
[--C-:B------:R-:W-:Y:S01]  /*fb30*/  FFMA R197, R197, UR60, -R0.reuse ;  /* 0x0000003cc5c57c23 */ /* 0x100fe20008000800 */
[----:B------:R-:W-:Y:S01]  /*fb40*/  FFMA R181, R181, UR60, -R0 ;  /* 0x0000003cb5b57c23 */ /* 0x000fe20008000800 */
[----:B------:R-:W4:Y:S01]  /*fb50*/  LDL.LU R27, [R1+0x70] ;  /* 0x00007000011b7983 */ /* 0x000f220000300800 */
[----:B------:R-:W-:Y:S01]  /*fb60*/  @!P2 FMUL R20, R20, R20 ;  /* 0x000000141414a220 */ /* 0x000fe20000400000 */
[----:B------:R-:W-:Y:S01]  /*fb70*/  FSETP.GEU.AND P2, PT, R164, -126, PT ;  /* 0xc2fc0000a400780b */ /* 0x000fe20003f4e000 */
[----:B------:R-:W-:Y:S01]  /*fb80*/  @!P3 FMUL R156, R156, 0.5 ;  /* 0x3f0000009c9cb820 */ /* 0x000fe20000400000 */
[----:B------:R-:W-:-:S03]  /*fb90*/  @!P6 FMUL R157, R157, 0.5 ;  /* 0x3f0000009d9de820 */ /* 0x000fc60000400000 */
[----:B------:R-:W-:Y:S01]  /*fba0*/  @!P4 FMUL R161, R161, 0.5 ;  /* 0x3f000000a1a1c820 */ /* 0x000fe20000400000 */
[----:B------:R-:W1:Y:S01]  /*fbb0*/  MUFU.EX2 R19, R156 ;  /* 0x0000009c00137308 */ /* 0x000e620000000800 */
[----:B------:R-:W-:Y:S01]  /*fbc0*/  @!P5 FMUL R160, R160, 0.5 ;  /* 0x3f000000a0a0d820 */ /* 0x000fe20000400000 */
[----:B------:R-:W-:Y:S01]  /*fbd0*/  FFMA R0, R213, UR60, -R0 ;  /* 0x0000003cd5007c23 */ /* 0x000fe20008000800 */
[----:B------:R1:W-:Y:S05]  /*fbe0*/  STL [R1+0x3dc], R30 ;  /* 0x0003dc1e01007387 */ /* 0x0003ea0000100800 */
[----:B------:R-:W1:Y:S01]  /*fbf0*/  MUFU.EX2 R16, R161 ;  /* 0x000000a100107308 */ /* 0x000e620000000800 */
[----:B------:R-:W-:Y:S01]  /*fc00*/  @!P2 FMUL R164, R164, 0.5 ;  /* 0x3f000000a4a4a820 */ /* 0x000fe20000400000 */
[----:B-1----:R-:W4:Y:S06]  /*fc10*/  LDL.LU R30, [R1+0x74] ;  /* 0x00007400011e7983 */ /* 0x002f2c0000300800 */
[----:B------:R-:W1:Y:S01]  /*fc20*/  MUFU.EX2 R17, R157 ;  /* 0x0000009d00117308 */ /* 0x000e620000000800 */
[----:B------:R-:W-:-:S07]  /*fc30*/  @!P3 FMUL R19, R19, R19 ;  /* 0x000000131313b220 */ /* 0x000fce0000400000 */
[----:B------:R-:W1:Y:S08]  /*fc40*/  MUFU.EX2 R18, R160 ;  /* 0x000000a000127308 */ /* 0x000e700000000800 */
[----:B------:R-:W2:Y:S01]  /*fc50*/  MUFU.EX2 R15, R164 ;  /* 0x000000a4000f7308 */ /* 0x000ea20000000800 */
[----:B------:R-:W-:Y:S01]  /*fc60*/  @!P4 FMUL R16, R16, R16 ;  /* 0x000000101010c220 */ /* 0x000fe20000400000 */
[----:B------:R-:W-:Y:S01]  /*fc70*/  FSETP.GEU.AND P3, PT, R165, -126, PT ;  /* 0xc2fc0000a500780b */ /* 0x000fe20003f6e000 */
[----:B-1----:R-:W-:Y:S01]  /*fc80*/  @!P6 FMUL R17, R17, R17 ;  /* 0x000000111111e220 */ /* 0x002fe20000400000 */
[----:B------:R-:W-:Y:S01]  /*fc90*/  FSETP.GEU.AND P4, PT, R172, -126, PT ;  /* 0xc2fc0000ac00780b */ /* 0x000fe20003f8e000 */
[----:B------:R1:W-:Y:S01]  /*fca0*/  STL [R1+0x3d8], R31 ;  /* 0x0003d81f01007387 */ /* 0x0003e20000100800 */
[----:B------:R-:W-:Y:S01]  /*fcb0*/  FSETP.GEU.AND P6, PT, R168, -126, PT ;  /* 0xc2fc0000a800780b */ /* 0x000fe20003fce000 */
[----:B------:R-:W-:Y:S01]  /*fcc0*/  @!P5 FMUL R18, R18, R18 ;  /* 0x000000121212d220 */ /* 0x000fe20000400000 */
[----:B------:R-:W-:Y:S01]  /*fcd0*/  FSETP.GEU.AND P5, PT, R169, -126, PT ;  /* 0xc2fc0000a900780b */ /* 0x000fe20003fae000 */
[----:B--2---:R-:W-:Y:S01]  /*fce0*/  @!P2 FMUL R15, R15, R15 ;  /* 0x0000000f0f0fa220 */ /* 0x004fe20000400000 */
[----:B------:R-:W-:-:S05]  /*fcf0*/  FSETP.GEU.AND P2, PT, R173, -126, PT ;  /* 0xc2fc0000ad00780b */ /* 0x000fca0003f4e000 */
[----:B------:R-:W-:Y:S02]  /*fd00*/  @!P3 FMUL R165, R165, 0.5 ;  /* 0x3f000000a5a5b820 */ /* 0x000fe40000400000 */
[----:B------:R-:W-:Y:S02]  /*fd10*/  @!P4 FMUL R172, R172, 0.5 ;  /* 0x3f000000acacc820 */ /* 0x000fe40000400000 */
[----:B------:R-:W-:Y:S01]  /*fd20*/  @!P6 FMUL R168, R168, 0.5 ;  /* 0x3f000000a8a8e820 */ /* 0x000fe20000400000 */
[----:B-1----:R-:W2:Y:S01]  /*fd30*/  LDL.LU R31, [R1+0x80] ;  /* 0x00008000011f7983 */ /* 0x002ea20000300800 */
[----:B------:R-:W1:Y:S01]  /*fd40*/  MUFU.EX2 R14, R165 ;  /* 0x000000a5000e7308 */ /* 0x000e620000000800 */
[----:B------:R-:W-:Y:S02]  /*fd50*/  @!P5 FMUL R169, R169, 0.5 ;  /* 0x3f000000a9a9d820 */ /* 0x000fe40000400000 */
[----:B------:R3:W-:Y:S05]  /*fd60*/  STL [R1+0x3d4], R34 ;  /* 0x0003d42201007387 */ /* 0x0007ea0000100800 */
[----:B------:R-:W1:Y:S01]  /*fd70*/  MUFU.EX2 R11, R172 ;  /* 0x000000ac000b7308 */ /* 0x000e620000000800 */
[----:B------:R-:W-:Y:S01]  /*fd80*/  @!P2 FMUL R173, R173, 0.5 ;  /* 0x3f000000adada820 */ /* 0x000fe20000400000 */
[----:B---3--:R-:W3:Y:S06]  /*fd90*/  LDL.LU R34, [R1+0x84] ;  /* 0x0000840001227983 */ /* 0x008eec0000300800 */
[----:B------:R-:W1:Y:S02]  /*fda0*/  MUFU.EX2 R13, R168 ;  /* 0x000000a8000d7308 */ /* 0x000e640000000800 */
[----:B-1----:R-:W-:-:S06]  /*fdb0*/  @!P3 FMUL R14, R14, R14 ;  /* 0x0000000e0e0eb220 */ /* 0x002fcc0000400000 */
[----:B------:R-:W1:Y:S08]  /*fdc0*/  MUFU.EX2 R12, R169 ;  /* 0x000000a9000c7308 */ /* 0x000e700000000800 */
[----:B------:R-:W1:Y:S01]  /*fdd0*/  MUFU.EX2 R10, R173 ;  /* 0x000000ad000a7308 */ /* 0x000e620000000800 */
[----:B------:R-:W-:Y:S01]  /*fde0*/  @!P4 FMUL R11, R11, R11 ;  /* 0x0000000b0b0bc220 */ /* 0x000fe20000400000 */
[----:B------:R-:W-:Y:S01]  /*fdf0*/  FSETP.GEU.AND P3, PT, R176, -126, PT ;  /* 0xc2fc0000b000780b */ /* 0x000fe20003f6e000 */
[----:B------:R-:W-:Y:S01]  /*fe00*/  @!P6 FMUL R13, R13, R13 ;  /* 0x0000000d0d0de220 */ /* 0x000fe20000400000 */
[----:B------:R-:W-:Y:S01]  /*fe10*/  FSETP.GEU.AND P4, PT, R184, -126, PT ;  /* 0xc2fc0000b800780b */ /* 0x000fe20003f8e000 */
[----:B------:R1:W-:Y:S01]  /*fe20*/  STL [R1+0x3d0], R35 ;  /* 0x0003d02301007387 */ /* 0x0003e20000100800 */
[----:B------:R-:W-:Y:S01]  /*fe30*/  FSETP.GEU.AND P6, PT, R177, -126, PT ;  /* 0xc2fc0000b100780b */ /* 0x000fe20003fce000 */
[----:B-1----:R-:W-:Y:S01]  /*fe40*/  @!P5 FMUL R12, R12, R12 ;  /* 0x0000000c0c0cd220 */ /* 0x002fe20000400000 */
[----:B------:R-:W-:Y:S01]  /*fe50*/  FSETP.GEU.AND P5, PT, R180, -126, PT ;  /* 0xc2fc0000b400780b */ /* 0x000fe20003fae000 */
[----:B------:R-:W-:Y:S01]  /*fe60*/  @!P2 FMUL R10, R10, R10 ;  /* 0x0000000a0a0aa220 */ /* 0x000fe20000400000 */
[----:B------:R-:W-:-:S05]  /*fe70*/  FSETP.GEU.AND P2, PT, R185, -126, PT ;  /* 0xc2fc0000b900780b */ /* 0x000fca0003f4e000 */
[----:B------:R-:W-:Y:S02]  /*fe80*/  @!P3 FMUL R176, R176, 0.5 ;  /* 0x3f000000b0b0b820 */ /* 0x000fe40000400000 */
[----:B------:R-:W-:Y:S02]  /*fe90*/  @!P4 FMUL R184, R184, 0.5 ;  /* 0x3f000000b8b8c820 */ /* 0x000fe40000400000 */
[----:B------:R-:W-:Y:S01]  /*fea0*/  @!P6 FMUL R177, R177, 0.5 ;  /* 0x3f000000b1b1e820 */ /* 0x000fe20000400000 */
[----:B------:R-:W3:Y:S01]  /*feb0*/  LDL.LU R35, [R1+0x90] ;  /* 0x0000900001237983 */ /* 0x000ee20000300800 */
[----:B------:R-:W1:Y:S01]  /*fec0*/  MUFU.EX2 R9, R176 ;  /* 0x000000b000097308 */ /* 0x000e620000000800 */
[----:B------:R-:W-:Y:S02]  /*fed0*/  @!P5 FMUL R180, R180, 0.5 ;  /* 0x3f000000b4b4d820 */ /* 0x000fe40000400000 */
[----:B------:R1:W-:Y:S05]  /*fee0*/  STL [R1+0x3cc], R38 ;  /* 0x0003cc2601007387 */ /* 0x0003ea0000100800 */
[----:B------:R-:W1:Y:S01]  /*fef0*/  MUFU.EX2 R168, R177 ;  /* 0x000000b100a87308 */ /* 0x000e620000000800 */
[----:B------:R-:W-:Y:S01]  /*ff00*/  @!P2 FMUL R185, R185, 0.5 ;  /* 0x3f000000b9b9a820 */ /* 0x000fe20000400000 */
[----:B-1----:R-:W3:Y:S06]  /*ff10*/  LDL.LU R38, [R1+0x94] ;  /* 0x0000940001267983 */ /* 0x002eec0000300800 */
[----:B------:R-:W1:Y:S01]  /*ff20*/  MUFU.EX2 R184, R184 ;  /* 0x000000b800b87308 */ /* 0x000e620000000800 */
[----:B------:R-:W-:-:S07]  /*ff30*/  @!P3 FMUL R9, R9, R9 ;  /* 0x000000090909b220 */ /* 0x000fce0000400000 */
[----:B------:R-:W1:Y:S08]  /*ff40*/  MUFU.EX2 R8, R180 ;  /* 0x000000b400087308 */ /* 0x000e700000000800 */
[----:B------:R-:W1:Y:S01]  /*ff50*/  MUFU.EX2 R164, R185 ;  /* 0x000000b900a47308 */ /* 0x000e620000000800 */
[----:B------:R-:W-:Y:S01]  /*ff60*/  FSETP.GEU.AND P3, PT, R188, -126, PT ;  /* 0xc2fc0000bc00780b */ /* 0x000fe20003f6e000 */
[----:B------:R-:W-:Y:S01]  /*ff70*/  @!P6 FMUL R168, R168, R168 ;  /* 0x000000a8a8a8e220 */ /* 0x000fe20000400000 */
[----:B-1----:R-:W-:Y:S01]  /*ff80*/  @!P4 FMUL R184, R184, R184 ;  /* 0x000000b8b8b8c220 */ /* 0x002fe20000400000 */
[----:B------:R-:W-:Y:S01]  /*ff90*/  FSETP.GEU.AND P6, PT, R192, -126, PT ;  /* 0xc2fc0000c000780b */ /* 0x000fe20003fce000 */
[----:B------:R1:W-:Y:S01]  /*ffa0*/  STL [R1+0x3c8], R39 ;  /* 0x0003c82701007387 */ /* 0x0003e20000100800 */
[----:B------:R-:W-:Y:S01]  /*ffb0*/  FSETP.GEU.AND P4, PT, R200, -126, PT ;  /* 0xc2fc0000c800780b */ /* 0x000fe20003f8e000 */
[----:B------:R-:W-:Y:S01]  /*ffc0*/  @!P5 FMUL R8, R8, R8 ;  /* 0x000000080808d220 */ /* 0x000fe20000400000 */
[----:B------:R-:W-:Y:S01]  /*ffd0*/  FSETP.GEU.AND P5, PT, R193, -126, PT ;  /* 0xc2fc0000c100780b */ /* 0x000fe20003fae000 */
[----:B------:R-:W-:Y:S01]  /*ffe0*/  @!P2 FMUL R164, R164, R164 ;  /* 0x000000a4a4a4a220 */ /* 0x000fe20000400000 */
[----:B------:R-:W-:-:S04]  /*fff0*/  FSETP.GEU.AND P2, PT, R196, -126, PT ;  /* 0xc2fc0000c400780b */ /* 0x000fc80003f4e000 */
[----:B------:R-:W-:-:S03]  /*10000*/  @!P3 FMUL R188, R188, 0.5 ;  /* 0x3f000000bcbcb820 */ /* 0x000fc60000400000 */
[----:B------:R-:W-:Y:S02]  /*10010*/  @!P6 FMUL R192, R192, 0.5 ;  /* 0x3f000000c0c0e820 */ /* 0x000fe40000400000 */
[----:B------:R-:W-:Y:S01]  /*10020*/  @!P4 FMUL R200, R200, 0.5 ;  /* 0x3f000000c8c8c820 */ /* 0x000fe20000400000 */
[----:B------:R-:W-:Y:S01]  /*10030*/  FADD R3, R21, R184 ;  /* 0x000000b815037221 */ /* 0x000fe20000000000 */
[----:B------:R-:W-:Y:S01]  /*10040*/  @!P5 FMUL R193, R193, 0.5 ;  /* 0x3f000000c1c1d820 */ /* 0x000fe20000400000 */
[----:B-1----:R-:W3:Y:S01]  /*10050*/  LDL.LU R39, [R1+0xa0] ;  /* 0x0000a00001277983 */ /* 0x002ee20000300800 */
[----:B------:R-:W1:Y:S03]  /*10060*/  MUFU.EX2 R188, R188 ;  /* 0x000000bc00bc7308 */ /* 0x000e660000000800 */
[----:B------:R1:W-:Y:S01]  /*10070*/  STL [R1+0x3c4], R42 ;  /* 0x0003c42a01007387 */ /* 0x0003e20000100800 */
[----:B------:R-:W-:-:S04]  /*10080*/  @!P2 FMUL R196, R196, 0.5 ;  /* 0x3f000000c4c4a820 */ /* 0x000fc80000400000 */
[----:B------:R-:W1:Y:S02]  /*10090*/  MUFU.EX2 R192, R192 ;  /* 0x000000c000c07308 */ /* 0x000e640000000800 */
[----:B-1----:R-:W3:Y:S06]  /*100a0*/  LDL.LU R42, [R1+0xa4] ;  /* 0x0000a400012a7983 */ /* 0x002eec0000300800 */
[----:B------:R-:W1:Y:S08]  /*100b0*/  MUFU.EX2 R200, R200 ;  /* 0x000000c800c87308 */ /* 0x000e700000000800 */
[----:B------:R-:W1:Y:S08]  /*100c0*/  MUFU.EX2 R160, R193 ;  /* 0x000000c100a07308 */ /* 0x000e700000000800 */
[----:B------:R-:W1:Y:S01]  /*100d0*/  MUFU.EX2 R196, R196 ;  /* 0x000000c400c47308 */ /* 0x000e620000000800 */
[----:B------:R-:W-:Y:S01]  /*100e0*/  @!P3 FMUL R188, R188, R188 ;  /* 0x000000bcbcbcb220 */ /* 0x000fe20000400000 */
        /* <DEDUP_REMOVED lines=15> */
[----:B------:R-:W1:Y:S02]  /*101e0*/  MUFU.EX2 R156, R201 ;  /* 0x000000c9009c7308 */ /* 0x000e640000000800 */
[----:B-1----:R-:W3:Y:S01]  /*101f0*/  LDL.LU R43, [R1+0xb0] ;  /* 0x0000b000012b7983 */ /* 0x002ee20000300800 */
[----:B------:R-:W-:-:S05]  /*10200*/  @!P2 FMUL R212, R212, 0.5 ;  /* 0x3f000000d4d4a820 */ /* 0x000fca0000400000 */
[----:B------:R-:W1:Y:S08]  /*10210*/  MUFU.EX2 R208, R208 ;  /* 0x000000d000d07308 */ /* 0x000e700000000800 */
[----:B------:R-:W1:Y:S08]  /*10220*/  MUFU.EX2 R152, R209 ;  /* 0x000000d100987308 */ /* 0x000e700000000800 */
[----:B------:R-:W1:Y:S01]  /*10230*/  MUFU.EX2 R204, R204 ;  /* 0x000000cc00cc7308 */ /* 0x000e620000000800 */
[----:B------:R-:W-:Y:S01]  /*10240*/  @!P6 FMUL R156, R156, R156 ;  /* 0x0000009c9c9ce220 */ /* 0x000fe20000400000 */
[----:B------:R-:W-:Y:S01]  /*10250*/  FADD R5, R3, R2 ;  /* 0x0000000203057221 */ /* 0x000fe20000000000 */
[----:B------:R1:W-:Y:S05]  /*10260*/  STL [R1+0x3bc], R46 ;  /* 0x0003bc2e01007387 */ /* 0x0003ea0000100800 */
[----:B------:R-:W1:Y:S02]  /*10270*/  MUFU.EX2 R212, R212 ;  /* 0x000000d400d47308 */ /* 0x000e640000000800 */
[----:B-1----:R-:W-:Y:S01]  /*10280*/  @!P3 FMUL R208, R208, R208 ;  /* 0x000000d0d0d0b220 */ /* 0x002fe20000400000 */
[----:B------:R-:W-:Y:S01]  /*10290*/  @!P4 FMUL R152, R152, R152 ;  /* 0x000000989898c220 */ /* 0x000fe20000400000 */
[----:B------:R-:W-:-:S02]  /*102a0*/  FSETP.GEU.AND P6, PT, R189, -126, PT ;  /* 0xc2fc0000bd00780b */ /* 0x000fc40003fce000 */
[----:B------:R-:W-:Y:S01]  /*102b0*/  FSETP.GEU.AND P4, PT, R205, -126, PT ;  /* 0xc2fc0000cd00780b */ /* 0x000fe20003f8e000 */
[----:B------:R-:W-:Y:S01]  /*102c0*/  FADD R3, R18, R192 ;  /* 0x000000c012037221 */ /* 0x000fe20000000000 */
[----:B------:R-:W-:Y:S01]  /*102d0*/  FADD R2, R9, R208 ;  /* 0x000000d009027221 */ /* 0x000fe20000000000 */
[----:B------:R-:W-:Y:S01]  /*102e0*/  @!P5 FMUL R204, R204, R204 ;  /* 0x000000ccccccd220 */ /* 0x000fe20000400000 */
[----:B------:R-:W-:Y:S02]  /*102f0*/  FSETP.GEU.AND P5, PT, R197, -126, PT ;  /* 0xc2fc0000c500780b */ /* 0x000fe40003fae000 */
[----:B------:R-:W-:Y:S01]  /*10300*/  FADD R2, R3, R2 ;  /* 0x0000000203027221 */ /* 0x000fe20000000000 */
[----:B------:R-:W-:Y:S01]  /*10310*/  FSETP.GEU.AND P3, PT, R181, -126, PT ;  /* 0xc2fc0000b500780b */ /* 0x000fe20003f6e000 */
[----:B------:R-:W3:Y:S01]  /*10320*/  LDL.LU R46, [R1+0xb4] ;  /* 0x0000b400012e7983 */ /* 0x000ee20000300800 */
[----:B------:R-:W-:Y:S01]  /*10330*/  @!P2 FMUL R212, R212, R212 ;  /* 0x000000d4d4d4a220 */ /* 0x000fe20000400000 */
[----:B------:R-:W-:Y:S01]  /*10340*/  FSETP.GEU.AND P2, PT, R0, -126, PT ;  /* 0xc2fc00000000780b */ /* 0x000fe20003f4e000 */
[----:B------:R-:W-:Y:S01]  /*10350*/  FADD R153, R5, R2 ;  /* 0x0000000205997221 */ /* 0x000fe20000000000 */
[----:B------:R-:W-:Y:S01]  /*10360*/  FADD R3, R20, R164 ;  /* 0x000000a414037221 */ /* 0x000fe20000000000 */
[----:B------:R-:W-:Y:S01]  /*10370*/  FADD R2, R12, R156 ;  /* 0x0000009c0c027221 */ /* 0x000fe20000000000 */
[----:B------:R-:W-:Y:S01]  /*10380*/  @!P6 FMUL R189, R189, 0.5 ;  /* 0x3f000000bdbde820 */ /* 0x000fe20000400000 */
[----:B------:R-:W-:-:S02]  /*10390*/  @!P4 FMUL R205, R205, 0.5 ;  /* 0x3f000000cdcdc820 */ /* 0x000fc40000400000 */
[----:B------:R-:W-:Y:S01]  /*103a0*/  @!P5 FMUL R197, R197, 0.5 ;  /* 0x3f000000c5c5d820 */ /* 0x000fe20000400000 */
[----:B------:R-:W-:Y:S01]  /*103b0*/  FADD R5, R3, R2 ;  /* 0x0000000203057221 */ /* 0x000fe20000000000 */
[----:B------:R-:W-:Y:S01]  /*103c0*/  FADD R3, R16, R160 ;  /* 0x000000a010037221 */ /* 0x000fe20000000000 */
[----:B------:R-:W-:Y:S01]  /*103d0*/  FADD R2, R168, R152 ;  /* 0x00000098a8027221 */ /* 0x000fe20000000000 */
[----:B------:R-:W1:Y:S01]  /*103e0*/  MUFU.EX2 R189, R189 ;  /* 0x000000bd00bd7308 */ /* 0x000e620000000800 */
[----:B------:R-:W-:Y:S01]  /*103f0*/  @!P3 FMUL R181, R181, 0.5 ;  /* 0x3f000000b5b5b820 */ /* 0x000fe20000400000 */
[----:B------:R4:W-:Y:S01]  /*10400*/  STL [R1+0x3b8], R47 ;  /* 0x0003b82f01007387 */ /* 0x0009e20000100800 */
[----:B------:R-:W-:Y:S01]  /*10410*/  @!P2 FMUL R0, R0, 0.5 ;  /* 0x3f0000000000a820 */ /* 0x000fe20000400000 */
[----:B------:R-:W-:-:S04]  /*10420*/  FADD R2, R3, R2 ;  /* 0x0000000203027221 */ /* 0x000fc80000000000 */
[----:B------:R-:W1:Y:S01]  /*10430*/  MUFU.EX2 R205, R205 ;  /* 0x000000cd00cd7308 */ /* 0x000e620000000800 */
[----:B------:R-:W-:Y:S01]  /*10440*/  FADD R5, R5, R2 ;  /* 0x0000000205057221 */ /* 0x000fe20000000000 */
[----:B------:R-:W-:Y:S01]  /*10450*/  FADD R3, R19, R188 ;  /* 0x000000bc13037221 */ /* 0x000fe20000000000 */
[----:B------:R-:W-:Y:S01]  /*10460*/  FADD R2, R11, R204 ;  /* 0x000000cc0b027221 */ /* 0x000fe20000000000 */
[----:B----4-:R-:W4:Y:S04]  /*10470*/  LDL.LU R47, [R1+0xc0] ;  /* 0x0000c000012f7983 */ /* 0x010f280000300800 */
[----:B------:R-:W1:Y:S01]  /*10480*/  MUFU.EX2 R6, R181 ;  /* 0x000000b500067308 */ /* 0x000e620000000800 */
[----:B------:R-:W-:-:S07]  /*10490*/  FADD R3, R3, R2 ;  /* 0x0000000203037221 */ /* 0x000fce0000000000 */
[----:B------:R-:W1:Y:S01]  /*104a0*/  MUFU.EX2 R197, R197 ;  /* 0x000000c500c57308 */ /* 0x000e620000000800 */
[----:B------:R-:W-:-:S07]  /*104b0*/  FADD R2, R15, R196 ;  /* 0x000000c40f027221 */ /* 0x000fce0000000000 */
[----:B------:R1:W2:Y:S02]  /*104c0*/  MUFU.EX2 R7, R0 ;  /* 0x0000000000077308 */ /* 0x0002a40000000800 */
[----:B-1----:R-:W-:Y:S01]  /*104d0*/  @!P6 FMUL R189, R189, R189 ;  /* 0x000000bdbdbde220 */ /* 0x002fe20000400000 */
[----:B------:R-:W-:Y:S01]  /*104e0*/  @!P4 FMUL R205, R205, R205 ;  /* 0x000000cdcdcdc220 */ /* 0x000fe20000400000 */
[----:B------:R1:W-:Y:S01]  /*104f0*/  STL [R1+0x3b4], R50 ;  /* 0x0003b43201007387 */ /* 0x0003e20000100800 */
[----:B------:R-:W-:-:S04]  /*10500*/  FADD R0, R8, R212 ;  /* 0x000000d408007221 */ /* 0x000fc80000000000 */
[----:B------:R-:W-:Y:S01]  /*10510*/  FADD R0, R2, R0 ;  /* 0x0000000002007221 */ /* 0x000fe20000000000 */
[----:B------:R-:W-:Y:S01]  /*10520*/  FADD R2, R17, R189 ;  /* 0x000000bd11027221 */ /* 0x000fe20000000000 */
[----:B------:R-:W-:Y:S01]  /*10530*/  @!P3 FMUL R6, R6, R6 ;  /* 0x000000060606b220 */ /* 0x000fe20000400000 */
[----:B------:R-:W-:Y:S01]  /*10540*/  @!P5 FMUL R197, R197, R197 ;  /* 0x000000c5c5c5d220 */ /* 0x000fe20000400000 */
[----:B------:R-:W-:Y:S01]  /*10550*/  FADD R22, R3, R0 ;  /* 0x0000000003167221 */ /* 0x000fe20000000000 */
[----:B------:R-:W-:Y:S01]  /*10560*/  FADD R0, R10, R205 ;  /* 0x000000cd0a007221 */ /* 0x000fe20000000000 */
[----:B--2---:R-:W-:Y:S01]  /*10570*/  @!P2 FMUL R7, R7, R7 ;  /* 0x000000070707a220 */ /* 0x004fe20000400000 */
[----:B-1----:R-:W2:Y:S02]  /*10580*/  LDL.LU R50, [R1+0xc4] ;  /* 0x0000c40001327983 */ /* 0x002ea40000300800 */
[----:B------:R-:W-:Y:S01]  /*10590*/  FADD R3, R2, R0 ;  /* 0x0000000002037221 */ /* 0x000fe20000000000 */
[----:B------:R-:W-:Y:S01]  /*105a0*/  FADD R2, R14, R197 ;  /* 0x000000c50e027221 */ /* 0x000fe20000000000 */
[----:B------:R-:W-:Y:S01]  /*105b0*/  FADD R0, R6, R7 ;  /* 0x0000000706007221 */ /* 0x000fe20000000000 */
[----:B------:R1:W-:Y:S03]  /*105c0*/  STL [R1+0x3b0], R51 ;  /* 0x0003b03301007387 */ /* 0x0003e60000100800 */
[----:B------:R-:W-:Y:S01]  /*105d0*/  FADD R0, R2, R0 ;  /* 0x0000000002007221 */ /* 0x000fe20000000000 */
[----:B------:R-:W-:-:S04]  /*105e0*/  FMNMX R2, R154, R4, !PT ;  /* 0x000000049a027209 */ /* 0x000fc80007800000 */
[----:B------:R-:W-:Y:S01]  /*105f0*/  FMNMX R2, R155, R2, !PT ;  /* 0x000000029b027209 */ /* 0x000fe20007800000 */
[----:B-1----:R-:W2:Y:S03]  /*10600*/  LDL.LU R51, [R1+0xd0] ;  /* 0x0000d00001337983 */ /* 0x002ea60000300800 */
[----:B------:R-:W-:Y:S01]  /*10610*/  FMNMX R2, R158, R2, !PT ;  /* 0x000000029e027209 */ /* 0x000fe20007800000 */
[----:B------:R1:W-:Y:S03]  /*10620*/  STL [R1+0x3ac], R54 ;  /* 0x0003ac3601007387 */ /* 0x0003e60000100800 */
[----:B------:R-:W-:-:S04]  /*10630*/  FMNMX R2, R159, R2, !PT ;  /* 0x000000029f027209 */ /* 0x000fc80007800000 */
[----:B------:R-:W-:-:S04]  /*10640*/  FMNMX R2, R162, R2, !PT ;  /* 0x00000002a2027209 */ /* 0x000fc80007800000 */
[----:B------:R-:W-:Y:S01]  /*10650*/  FMNMX R2, R163, R2, !PT ;  /* 0x00000002a3027209 */ /* 0x000fe20007800000 */
[----:B-1----:R-:W2:Y:S03]  /*10660*/  LDL.LU R54, [R1+0xd4] ;  /* 0x0000d40001367983 */ /* 0x002ea60000300800 */
[----:B------:R-:W-:Y:S01]  /*10670*/  FMNMX R2, R166, R2, !PT ;  /* 0x00000002a6027209 */ /* 0x000fe20007800000 */
[----:B------:R1:W-:Y:S03]  /*10680*/  STL [R1+0x3a8], R55 ;  /* 0x0003a83701007387 */ /* 0x0003e60000100800 */
[----:B------:R-:W-:-:S04]  /*10690*/  FMNMX R2, R167, R2, !PT ;  /* 0x00000002a7027209 */ /* 0x000fc80007800000 */
[----:B------:R-:W-:Y:S01]  /*106a0*/  FMNMX R2, R170, R2, !PT ;  /* 0x00000002aa027209 */ /* 0x000fe20007800000 */
[----:B-1----:R-:W2:Y:S03]  /*106b0*/  LDL.LU R55, [R1+0xe0] ;  /* 0x0000e00001377983 */ /* 0x002ea60000300800 */
[----:B------:R-:W-:Y:S01]  /*106c0*/  FMNMX R2, R171, R2, !PT ;  /* 0x00000002ab027209 */ /* 0x000fe20007800000 */
[----:B------:R1:W-:Y:S03]  /*106d0*/  STL [R1+0x3a4], R58 ;  /* 0x0003a43a01007387 */ /* 0x0003e60000100800 */
[----:B------:R-:W-:-:S04]  /*106e0*/  FMNMX R2, R174, R2, !PT ;  /* 0x00000002ae027209 */ /* 0x000fc80007800000 */
[----:B------:R-:W-:Y:S01]  /*106f0*/  FMNMX R2, R175, R2, !PT ;  /* 0x00000002af027209 */ /* 0x000fe20007800000 */
[----:B-1----:R-:W2:Y:S04]  /*10700*/  LDL.LU R58, [R1+0xe4] ;  /* 0x0000e400013a7983 */ /* 0x002ea80000300800 */
[----:B------:R1:W-:Y:S01]  /*10710*/  STL [R1+0x3a0], R59 ;  /* 0x0003a03b01007387 */ /* 0x0003e20000100800 */
[----:B------:R-:W-:-:S03]  /*10720*/  FMNMX R2, R178, R2, !PT ;  /* 0x00000002b2027209 */ /* 0x000fc60007800000 */
[----:B-1----:R-:W2:Y:S04]  /*10730*/  LDL.LU R59, [R1+0xf0] ;  /* 0x0000f000013b7983 */ /* 0x002ea80000300800 */
[----:B------:R1:W-:Y:S01]  /*10740*/  STL [R1+0x39c], R62 ;  /* 0x00039c3e01007387 */ /* 0x0003e20000100800 */
[----:B------:R-:W-:-:S03]  /*10750*/  FMNMX R2, R179, R2, !PT ;  /* 0x00000002b3027209 */ /* 0x000fc60007800000 */
[----:B-1----:R-:W2:Y:S04]  /*10760*/  LDL.LU R62, [R1+0xf4] ;  /* 0x0000f400013e7983 */ /* 0x002ea80000300800 */
[----:B------:R1:W-:Y:S04]  /*10770*/  STL [R1+0x398], R63 ;  /* 0x0003983f01007387 */ /* 0x0003e80000100800 */
        /* <DEDUP_REMOVED lines=92> */
[----:B------:R-:W-:-:S03]  /*10d40*/  FADD R0, R3, R0 ;  /* 0x0000000003007221 */ /* 0x000fc60000000000 */
[----:B-1----:R-:W2:Y:S04]  /*10d50*/  LDL.LU R138, [R1+0x9c] ;  /* 0x00009c00018a7983 */ /* 0x002ea80000300800 */
[----:B------:R1:W-:Y:S04]  /*10d60*/  STL [R1+0x300], R139 ;  /* 0x0003008b01007387 */ /* 0x0003e80000100800 */
[----:B-1----:R-:W2:Y:S04]  /*10d70*/  LDL.LU R139, [R1+0xa8] ;  /* 0x0000a800018b7983 */ /* 0x002ea80000300800 */
[----:B------:R1:W-:Y:S04]  /*10d80*/  STL [R1+0x2fc], R142 ;  /* 0x0002fc8e01007387 */ /* 0x0003e80000100800 */
[----:B------:R-:W3:Y:S04]  /*10d90*/  SHFL.BFLY PT, R3, R2, 0x1, 0x1f ;  /* 0x0c201f0002037f89 */ /* 0x000ee800000e0000 */
[----:B-1----:R-:W2:Y:S04]  /*10da0*/  LDL.LU R142, [R1+0xac] ;  /* 0x0000ac00018e7983 */ /* 0x002ea80000300800 */
[----:B------:R1:W-:Y:S04]  /*10db0*/  STL [R1+0x2f8], R143 ;  /* 0x0002f88f01007387 */ /* 0x0003e80000100800 */
[----:B-1----:R-:W2:Y:S04]  /*10dc0*/  LDL.LU R143, [R1+0xb8] ;  /* 0x0000b800018f7983 */ /* 0x002ea80000300800 */
[----:B------:R1:W-:Y:S04]  /*10dd0*/  STL [R1+0x2f4], R146 ;  /* 0x0002f49201007387 */ /* 0x0003e80000100800 */
[----:B-1----:R-:W2:Y:S04]  /*10de0*/  LDL.LU R146, [R1+0xbc] ;  /* 0x0000bc0001927983 */ /* 0x002ea80000300800 */
[----:B------:R1:W-:Y:S04]  /*10df0*/  STL [R1+0x2f0], R147 ;  /* 0x0002f09301007387 */ /* 0x0003e80000100800 */
[----:B-1----:R-:W2:Y:S04]  /*10e00*/  LDL.LU R147, [R1+0xc8] ;  /* 0x0000c80001937983 */ /* 0x002ea80000300800 */
[----:B------:R1:W-:Y:S04]  /*10e10*/  STL [R1+0x2ec], R150 ;  /* 0x0002ec9601007387 */ /* 0x0003e80000100800 */
[----:B-1----:R-:W2:Y:S04]  /*10e20*/  LDL.LU R150, [R1+0xcc] ;  /* 0x0000cc0001967983 */ /* 0x002ea80000300800 */
[----:B------:R1:W-:Y:S01]  /*10e30*/  STL [R1+0x2e8], R151 ;  /* 0x0002e89701007387 */ /* 0x0003e20000100800 */
[----:B------:R-:W-:-:S03]  /*10e40*/  FADD R5, R5, R0 ;  /* 0x0000000005057221 */ /* 0x000fc60000000000 */
[----:B-1----:R-:W2:Y:S04]  /*10e50*/  LDL.LU R151, [R1+0xd8] ;  /* 0x0000d80001977983 */ /* 0x002ea80000300800 */
[----:B------:R1:W-:Y:S01]  /*10e60*/  STL [R1+0x2e4], R235 ;  /* 0x0002e4eb01007387 */ /* 0x0003e20000100800 */
[----:B------:R-:W-:-:S03]  /*10e70*/  FMUL R0, R220, UR60 ;  /* 0x0000003cdc007c20 */ /* 0x000fc60008400000 */
[----:B-1----:R-:W2:Y:S04]  /*10e80*/  LDL.LU R235, [R1+0xdc] ;  /* 0x0000dc0001eb7983 */ /* 0x002ea80000300800 */
[----:B------:R1:W-:Y:S04]  /*10e90*/  STL [R1+0x2e0], R234 ;  /* 0x0002e0ea01007387 */ /* 0x0003e80000100800 */
[----:B-1----:R-:W2:Y:S04]  /*10ea0*/  LDL.LU R234, [R1+0xe8] ;  /* 0x0000e80001ea7983 */ /* 0x002ea80000300800 */
[----:B------:R1:W-:Y:S01]  /*10eb0*/  STL [R1+0x2dc], R233 ;  /* 0x0002dce901007387 */ /* 0x0003e20000100800 */
[----:B------:R-:W-:-:S03]  /*10ec0*/  FSETP.GEU.AND P2, PT, R0, -126, PT ;  /* 0xc2fc00000000780b */ /* 0x000fc60003f4e000 */
[----:B-1----:R-:W2:Y:S04]  /*10ed0*/  LDL.LU R233, [R1+0xec] ;  /* 0x0000ec0001e97983 */ /* 0x002ea80000300800 */
[----:B------:R1:W-:Y:S04]  /*10ee0*/  STL [R1+0x2d8], R232 ;  /* 0x0002d8e801007387 */ /* 0x0003e80000100800 */
[----:B-1----:R-:W2:Y:S04]  /*10ef0*/  LDL.LU R232, [R1+0xf8] ;  /* 0x0000f80001e87983 */ /* 0x002ea80000300800 */
[----:B------:R1:W-:Y:S01]  /*10f00*/  STL [R1+0x2d4], R231 ;  /* 0x0002d4e701007387 */ /* 0x0003e20000100800 */
[----:B---3--:R-:W-:-:S03]  /*10f10*/  FMNMX R2, R2, R3, !PT ;  /* 0x0000000302027209 */ /* 0x008fc60007800000 */
[----:B-1----:R-:W3:Y:S04]  /*10f20*/  LDL.LU R231, [R1+0xfc] ;  /* 0x0000fc0001e77983 */ /* 0x002ee80000300800 */
[----:B------:R1:W-:Y:S04]  /*10f30*/  STL [R1+0x2d0], R230 ;  /* 0x0002d0e601007387 */ /* 0x0003e80000100800 */
[----:B-1----:R-:W3:Y:S04]  /*10f40*/  LDL.LU R230, [R1+0x108] ;  /* 0x0001080001e67983 */ /* 0x002ee80000300800 */
[----:B------:R1:W-:Y:S01]  /*10f50*/  STL [R1+0x2cc], R229 ;  /* 0x0002cce501007387 */ /* 0x0003e20000100800 */
[----:B------:R-:W-:-:S03]  /*10f60*/  FADD R3, R153, R22 ;  /* 0x0000001699037221 */ /* 0x000fc60000000000 */
[----:B-1----:R-:W3:Y:S04]  /*10f70*/  LDL.LU R229, [R1+0x10c] ;  /* 0x00010c0001e57983 */ /* 0x002ee80000300800 */
[----:B------:R1:W-:Y:S04]  /*10f80*/  STL [R1+0x2c8], R228 ;  /* 0x0002c8e401007387 */ /* 0x0003e80000100800 */
[----:B-1----:R-:W3:Y:S04]  /*10f90*/  LDL.LU R228, [R1+0x118] ;  /* 0x0001180001e47983 */ /* 0x002ee80000300800 */
[----:B------:R1:W-:Y:S01]  /*10fa0*/  STL [R1+0x2c4], R227 ;  /* 0x0002c4e301007387 */ /* 0x0003e20000100800 */
[----:B------:R-:W-:-:S03]  /*10fb0*/  @!P2 FMUL R0, R0, 0.5 ;  /* 0x3f0000000000a820 */ /* 0x000fc60000400000 */
[----:B------:R-:W4:Y:S04]  /*10fc0*/  SHFL.BFLY PT, R22, R2, 0x2, 0x1f ;  /* 0x0c401f0002167f89 */ /* 0x000f2800000e0000 */
[----:B-1----:R-:W3:Y:S04]  /*10fd0*/  LDL.LU R227, [R1+0x11c] ;  /* 0x00011c0001e37983 */ /* 0x002ee80000300800 */
[----:B------:R1:W-:Y:S04]  /*10fe0*/  STL [R1+0x2c0], R226 ;  /* 0x0002c0e201007387 */ /* 0x0003e80000100800 */
[----:B-1----:R-:W3:Y:S04]  /*10ff0*/  LDL.LU R226, [R1+0x128] ;  /* 0x0001280001e27983 */ /* 0x002ee80000300800 */
[----:B------:R1:W-:Y:S04]  /*11000*/  STL [R1+0x2bc], R225 ;  /* 0x0002bce101007387 */ /* 0x0003e80000100800 */
[----:B-1----:R-:W3:Y:S04]  /*11010*/  LDL.LU R225, [R1+0x12c] ;  /* 0x00012c0001e17983 */ /* 0x002ee80000300800 */
[----:B------:R1:W-:Y:S01]  /*11020*/  STL [R1+0x2b8], R224 ;  /* 0x0002b8e001007387 */ /* 0x0003e20000100800 */
[----:B------:R-:W4:Y:S03]  /*11030*/  MUFU.EX2 R0, R0 ;  /* 0x0000000000007308 */ /* 0x000f260000000800 */
[----:B-1----:R-:W3:Y:S04]  /*11040*/  LDL.LU R224, [R1+0x138] ;  /* 0x0001380001e07983 */ /* 0x002ee80000300800 */
[----:B------:R1:W-:Y:S04]  /*11050*/  STL [R1+0x2b4], R223 ;  /* 0x0002b4df01007387 */ /* 0x0003e80000100800 */
[----:B-1----:R-:W3:Y:S04]  /*11060*/  LDL.LU R223, [R1+0x13c] ;  /* 0x00013c0001df7983 */ /* 0x002ee80000300800 */
[----:B------:R1:W-:Y:S04]  /*11070*/  STL [R1+0x2b0], R219 ;  /* 0x0002b0db01007387 */ /* 0x0003e80000100800 */
[----:B-1----:R-:W3:Y:S04]  /*11080*/  LDL.LU R219, [R1+0x148] ;  /* 0x0001480001db7983 */ /* 0x002ee80000300800 */
[----:B------:R1:W-:Y:S04]  /*11090*/  STL [R1+0x2ac], R218 ;  /* 0x0002acda01007387 */ /* 0x0003e80000100800 */
[----:B-1----:R-:W3:Y:S01]  /*110a0*/  LDL.LU R218, [R1+0x14c] ;  /* 0x00014c0001da7983 */ /* 0x002ee20000300800 */
[----:B-----5:R-:W-:-:S03]  /*110b0*/  R2UR UR7, R23 ;  /* 0x00000000170772ca */ /* 0x020fc600000e0000 */
[----:B------:R-:W3:Y:S04]  /*110c0*/  LDL.LU R157, [R1+0x1f0] ;  /* 0x0001f000019d7983 */ /* 0x000ee80000300800 */
        /* <DEDUP_REMOVED lines=11> */
[----:B------:R-:W3:Y:S01]  /*11180*/  LDL.LU R209, [R1+0x1e8] ;  /* 0x0001e80001d17983 */ /* 0x000ee20000300800 */
[----:B------:R-:W-:-:S03]  /*11190*/  FADD R3, R3, R5 ;  /* 0x0000000503037221 */ /* 0x000fc60000000000 */
[----:B------:R-:W3:Y:S01]  /*111a0*/  LDL.LU R213, [R1+0x1dc] ;  /* 0x0001dc0001d57983 */ /* 0x000ee20000300800 */
[----:B----4-:R-:W-:-:S03]  /*111b0*/  FMNMX R22, R2, R22, !PT ;  /* 0x0000001602167209 */ /* 0x010fc60007800000 */
[----:B------:R-:W4:Y:S04]  /*111c0*/  LDL.LU R181, [R1+0x1a4] ;  /* 0x0001a40001b57983 */ /* 0x000f280000300800 */
[----:B------:R-:W3:Y:S01]  /*111d0*/  LDL.LU R220, [R1+0x1d8] ;  /* 0x0001d80001dc7983 */ /* 0x000ee20000300800 */
[----:B------:R-:W-:-:S03]  /*111e0*/  @!P2 FMUL R0, R0, R0 ;  /* 0x000000000000a220 */ /* 0x000fc60000400000 */
[----:B------:R-:W4:Y:S04]  /*111f0*/  LDL.LU R153, [R1+0x1a0] ;  /* 0x0001a00001997983 */ /* 0x000f280000300800 */
[----:B------:R-:W3:Y:S04]  /*11200*/  LDL.LU R5, [R1+0x194] ;  /* 0x0001940001057983 */ /* 0x000ee80000300800 */
[----:B------:R-:W4:Y:S01]  /*11210*/  LDL.LU R2, [R1+0x190] ;  /* 0x0001900001027983 */ /* 0x000f220000300800 */
[-C--:B------:R-:W-:Y:S01]  /*11220*/  FMUL R132, R132, R0.reuse ;  /* 0x0000000084847220 */ /* 0x080fe20000400000 */
[-C--:B------:R-:W-:Y:S01]  /*11230*/  FMUL R133, R133, R0.reuse ;  /* 0x0000000085857220 */ /* 0x080fe20000400000 */
[-C--:B------:R-:W-:Y:S01]  /*11240*/  FMUL R136, R136, R0.reuse ;  /* 0x0000000088887220 */ /* 0x080fe20000400000 */
[----:B------:R-:W-:-:S02]  /*11250*/  FMUL R137, R137, R0 ;  /* 0x0000000089897220 */ /* 0x000fc40000400000 */
[----:B------:R1:W-:Y:S01]  /*11260*/  STL [R1], R132 ;  /* 0x0000008401007387 */ /* 0x0003e20000100800 */
[-C--:B------:R-:W-:Y:S01]  /*11270*/  FMUL R140, R140, R0.reuse ;  /* 0x000000008c8c7220 */ /* 0x080fe20000400000 */
[-C--:B------:R-:W-:Y:S01]  /*11280*/  FMUL R141, R141, R0.reuse ;  /* 0x000000008d8d7220 */ /* 0x080fe20000400000 */
[-C--:B------:R-:W-:Y:S01]  /*11290*/  FMUL R144, R144, R0.reuse ;  /* 0x0000000090907220 */ /* 0x080fe20000400000 */
[----:B-1----:R-:W3:Y:S04]  /*112a0*/  LDL.LU R132, [R1+0x418] ;  /* 0x0004180001847983 */ /* 0x002ee80000300800 */
[----:B------:R1:W-:Y:S01]  /*112b0*/  STL [R1+0x4], R133 ;  /* 0x0000048501007387 */ /* 0x0003e20000100800 */
[-C--:B------:R-:W-:Y:S01]  /*112c0*/  FMUL R145, R145, R0.reuse ;  /* 0x0000000091917220 */ /* 0x080fe20000400000 */
[----:B------:R-:W-:-:S02]  /*112d0*/  FMUL R148, R148, R0 ;  /* 0x0000000094947220 */ /* 0x000fc40000400000 */
[----:B-1----:R-:W3:Y:S04]  /*112e0*/  LDL.LU R133, [R1+0x414] ;  /* 0x0004140001857983 */ /* 0x002ee80000300800 */
[----:B------:R1:W-:Y:S01]  /*112f0*/  STL [R1+0x10], R136 ;  /* 0x0000108801007387 */ /* 0x0003e20000100800 */
[----:B------:R-:W-:-:S03]  /*11300*/  FMUL R149, R149, R0 ;  /* 0x0000000095957220 */ /* 0x000fc60000400000 */
[----:B-1----:R-:W3:Y:S04]  /*11310*/  LDL.LU R136, [R1+0x410] ;  /* 0x0004100001887983 */ /* 0x002ee80000300800 */
[----:B------:R1:W-:Y:S01]  /*11320*/  STL [R1+0x14], R137 ;  /* 0x0000148901007387 */ /* 0x0003e20000100800 */
[----:B------:R-:W-:-:S03]  /*11330*/  FMUL R222, R222, R0 ;  /* 0x00000000dede7220 */ /* 0x000fc60000400000 */
[----:B-1----:R-:W3:Y:S04]  /*11340*/  LDL.LU R137, [R1+0x40c] ;  /* 0x00040c0001897983 */ /* 0x002ee80000300800 */
[----:B------:R1:W-:Y:S04]  /*11350*/  STL [R1+0x20], R140 ;  /* 0x0000208c01007387 */ /* 0x0003e80000100800 */
        /* <DEDUP_REMOVED lines=12> */
[----:B-1----:R-:W3:Y:S01]  /*11420*/  LDL.LU R222, [R1+0x3f0] ;  /* 0x0003f00001de7983 */ /* 0x002ee20000300800 */
[-C--:B------:R-:W-:Y:S01]  /*11430*/  FMUL R221, R221, R0.reuse ;  /* 0x00000000dddd7220 */ /* 0x080fe20000400000 */
[-C--:B------:R-:W-:Y:S01]  /*11440*/  FMUL R217, R217, R0.reuse ;  /* 0x00000000d9d97220 */ /* 0x080fe20000400000 */
[-C--:B------:R-:W-:Y:S01]  /*11450*/  FMUL R26, R26, R0.reuse ;  /* 0x000000001a1a7220 */ /* 0x080fe20000400000 */
[----:B------:R-:W-:-:S02]  /*11460*/  FMUL R27, R27, R0 ;  /* 0x000000001b1b7220 */ /* 0x000fc40000400000 */
[----:B------:R1:W-:Y:S01]  /*11470*/  STL [R1+0x54], R221 ;  /* 0x000054dd01007387 */ /* 0x0003e20000100800 */
        /* <DEDUP_REMOVED lines=24> */
[----:B--2---:R-:W-:-:S03]  /*11600*/  FMUL R50, R50, R0 ;  /* 0x0000000032327220 */ /* 0x004fc60000400000 */
[----:B-1----:R-:W2:Y:S04]  /*11610*/  LDL.LU R35, [R1+0x3d0] ;  /* 0x0003d00001237983 */ /* 0x002ea80000300800 */
[----:B------:R1:W-:Y:S01]  /*11620*/  STL [R1+0x94], R38 ;  /* 0x0000942601007387 */ /* 0x0003e20000100800 */
[----:B------:R-:W-:-:S03]  /*11630*/  FMUL R51, R51, R0 ;  /* 0x0000000033337220 */ /* 0x000fc60000400000 */
        /* <DEDUP_REMOVED lines=71> */
[----:B----4-:R-:W-:-:S03]  /*11ab0*/  FMUL R2, R2, R0 ;  /* 0x0000000002027220 */ /* 0x010fc60000400000 */
[----:B-1----:R-:W4:Y:S04]  /*11ac0*/  LDL.LU R86, [R1+0x36c] ;  /* 0x00036c0001567983 */ /* 0x002f280000300800 */
[----:B------:R1:W-:Y:S01]  /*11ad0*/  STL [R1+0x160], R87 ;  /* 0x0001605701007387 */ /* 0x0003e20000100800 */
[-C--:B---3--:R-:W-:Y:S01]  /*11ae0*/  FMUL R5, R5, R0.reuse ;  /* 0x0000000005057220 */ /* 0x088fe20000400000 */
[-C--:B------:R-:W-:Y:S02]  /*11af0*/  FMUL R153, R153, R0.reuse ;  /* 0x0000000099997220 */ /* 0x080fe40000400000 */
[----:B-1----:R-:W3:Y:S04]  /*11b00*/  LDL.LU R87, [R1+0x368] ;  /* 0x0003680001577983 */ /* 0x002ee80000300800 */
[----:B------:R1:W-:Y:S01]  /*11b10*/  STL [R1+0x164], R90 ;  /* 0x0001645a01007387 */ /* 0x0003e20000100800 */
[-C--:B------:R-:W-:Y:S01]  /*11b20*/  FMUL R181, R181, R0.reuse ;  /* 0x00000000b5b57220 */ /* 0x080fe20000400000 */
[----:B------:R-:W-:-:S02]  /*11b30*/  FMUL R180, R180, R0 ;  /* 0x00000000b4b47220 */ /* 0x000fc40000400000 */
[----:B-1----:R-:W3:Y:S04]  /*11b40*/  LDL.LU R90, [R1+0x364] ;  /* 0x00036400015a7983 */ /* 0x002ee80000300800 */
[----:B------:R1:W-:Y:S01]  /*11b50*/  STL [R1+0x170], R91 ;  /* 0x0001705b01007387 */ /* 0x0003e20000100800 */
[-C--:B------:R-:W-:Y:S01]  /*11b60*/  FMUL R177, R177, R0.reuse ;  /* 0x00000000b1b17220 */ /* 0x080fe20000400000 */
        /* <DEDUP_REMOVED lines=13> */
[----:B-1----:R-:W3:Y:S01]  /*11c40*/  LDL.LU R98, [R1+0x354] ;  /* 0x0003540001627983 */ /* 0x002ee20000300800 */
[C---:B------:R-:W-:Y:S01]  /*11c50*/  FSETP.NEU.AND P2, PT, R22.reuse, -INF , PT ;  /* 0xff8000001600780b */ /* 0x040fe20003f4d000 */
[-C--:B------:R-:W-:Y:S02]  /*11c60*/  FMUL R157, R157, R0.reuse ;  /* 0x000000009d9d7220 */ /* 0x080fe40000400000 */
[----:B------:R-:W-:Y:S04]  /*11c70*/  STL [R1+0x190], R2 ;  /* 0x0001900201007387 */ /* 0x000fe80000100800 */
        /* <DEDUP_REMOVED lines=12> */
[----:B-1----:R-:W4:Y:S01]  /*11d40*/  LDL.LU R99, [R1+0x8] ;  /* 0x0000080001637983 */ /* 0x002f220000300800 */
[----:B------:R-:W-:Y:S01]  /*11d50*/  FSEL R2, R22, RZ, P2 ;  /* 0x000000ff16027208 */ /* 0x000fe20001000000 */
[-C--:B------:R-:W-:Y:S01]  /*11d60*/  FMUL R24, R24, R0.reuse ;  /* 0x0000000018187220 */ /* 0x080fe20000400000 */
        /* <DEDUP_REMOVED lines=62> */
[----:B------:R-:W-:Y:S01]  /*12150*/  FMUL R149, R149, R0 ;  /* 0x0000000095957220 */ /* 0x000fe20000400000 */
[----:B------:R-:W-:Y:S01]  /*12160*/  FFMA R222, R0, R222, R3 ;  /* 0x000000de00de7223 */ /* 0x000fe20000000003 */
[C---:B------:R-:W-:Y:S01]  /*12170*/  FMUL R0, R2.reuse, UR60 ;  /* 0x0000003c02007c20 */ /* 0x040fe20008400000 */
[----:B------:R-:W-:Y:S01]  /*12180*/  FADD R172, -R2, R4 ;  /* 0x0000000402ac7221 */ /* 0x000fe20000000100 */
[----:B------:R1:W-:Y:S02]  /*12190*/  STL [R1+0x1f0], R157 ;  /* 0x0001f09d01007387 */ /* 0x0003e40000100800 */
[--C-:B------:R-:W-:Y:S01]  /*121a0*/  FFMA R158, R158, UR60, -R0.reuse ;  /* 0x0000003c9e9e7c23 */ /* 0x100fe20008000800 */
[--C-:B------:R-:W-:Y:S01]  /*121b0*/  FFMA R154, R154, UR60, -R0.reuse ;  /* 0x0000003c9a9a7c23 */ /* 0x100fe20008000800 */
[--C-:B------:R-:W-:Y:S01]  /*121c0*/  FFMA R159, R159, UR60, -R0.reuse ;  /* 0x0000003c9f9f7c23 */ /* 0x100fe20008000800 */
[--C-:B------:R-:W-:Y:S01]  /*121d0*/  FFMA R155, R155, UR60, -R0.reuse ;  /* 0x0000003c9b9b7c23 */ /* 0x100fe20008000800 */
[--C-:B------:R-:W-:Y:S01]  /*121e0*/  FFMA R162, R162, UR60, -R0.reuse ;  /* 0x0000003ca2a27c23 */ /* 0x100fe20008000800 */
[----:B------:R-:W-:Y:S01]  /*121f0*/  FSETP.GEU.AND P5, PT, R158, -126, PT ;  /* 0xc2fc00009e00780b */ /* 0x000fe20003fae000 */
        /* <DEDUP_REMOVED lines=9> */
[--C-:B------:R-:W-:Y:S01]  /*12290*/  FFMA R174, R174, UR60, -R0.reuse ;  /* 0x0000003caeae7c23 */ /* 0x100fe20008000800 */
[--C-:B------:R-:W-:Y:S01]  /*122a0*/  FFMA R179, R179, UR60, -R0.reuse ;  /* 0x0000003cb3b37c23 */ /* 0x100fe20008000800 */
[--C-:B------:R-:W-:Y:S01]  /*122b0*/  FFMA R182, R182, UR60, -R0.reuse ;  /* 0x0000003cb6b67c23 */ /* 0x100fe20008000800 */
[----:B------:R-:W-:Y:S01]  /*122c0*/  @!P5 FMUL R158, R158, 0.5 ;  /* 0x3f0000009e9ed820 */ /* 0x000fe20000400000 */
[--C-:B------:R-:W-:Y:S01]  /*122d0*/  FFMA R178, R178, UR60, -R0.reuse ;  /* 0x0000003cb2b27c23 */ /* 0x100fe20008000800 */
[----:B------:R-:W-:Y:S01]  /*122e0*/  @!P3 FMUL R154, R154, 0.5 ;  /* 0x3f0000009a9ab820 */ /* 0x000fe20000400000 */
[--C-:B------:R-:W-:Y:S01]  /*122f0*/  FFMA R186, R186, UR60, -R0.reuse ;  /* 0x0000003cbaba7c23 */ /* 0x100fe20008000800 */
[----:B------:R-:W-:Y:S01]  /*12300*/  @!P6 FMUL R159, R159, 0.5 ;  /* 0x3f0000009f9fe820 */ /* 0x000fe20000400000 */
[--C-:B------:R-:W-:Y:S01]  /*12310*/  FFMA R191, R191, UR60, -R0.reuse ;  /* 0x0000003cbfbf7c23 */ /* 0x100fe20008000800 */
[----:B------:R-:W1:Y:S01]  /*12320*/  MUFU.EX2 R158, R158 ;  /* 0x0000009e009e7308 */ /* 0x000e620000000800 */
[----:B------:R-:W-:Y:S01]  /*12330*/  @!P4 FMUL R155, R155, 0.5 ;  /* 0x3f0000009b9bc820 */ /* 0x000fe20000400000 */
[----:B------:R-:W-:Y:S01]  /*12340*/  @!P2 FMUL R162, R162, 0.5 ;  /* 0x3f000000a2a2a820 */ /* 0x000fe20000400000 */
[--C-:B------:R-:W-:Y:S01]  /*12350*/  FFMA R187, R187, UR60, -R0.reuse ;  /* 0x0000003cbbbb7c23 */ /* 0x100fe20008000800 */
[--C-:B------:R-:W-:Y:S01]  /*12360*/  FFMA R194, R194, UR60, -R0.reuse ;  /* 0x0000003cc2c27c23 */ /* 0x100fe20008000800 */
[----:B------:R-:W-:-:S03]  /*12370*/  FFMA R190, R190, UR60, -R0 ;  /* 0x0000003cbebe7c23 */ /* 0x000fc60008000800 */
[----:B------:R-:W1:Y:S08]  /*12380*/  MUFU.EX2 R154, R154 ;  /* 0x0000009a009a7308 */ /* 0x000e700000000800 */
[----:B------:R-:W1:Y:S02]  /*12390*/  MUFU.EX2 R5, R159 ;  /* 0x0000009f00057308 */ /* 0x000e640000000800 */
[----:B-1----:R-:W-:Y:S01]  /*123a0*/  @!P5 FMUL R158, R158, R158 ;  /* 0x0000009e9e9ed220 */ /* 0x002fe20000400000 */
[----:B------:R-:W-:-:S05]  /*123b0*/  FSETP.GEU.AND P5, PT, R170, -126, PT ;  /* 0xc2fc0000aa00780b */ /* 0x000fca0003fae000 */
[----:B------:R-:W1:Y:S01]  /*123c0*/  MUFU.EX2 R181, R155 ;  /* 0x0000009b00b57308 */ /* 0x000e620000000800 */
[----:B------:R-:W-:Y:S01]  /*123d0*/  @!P3 FMUL R154, R154, R154 ;  /* 0x0000009a9a9ab220 */ /* 0x000fe20000400000 */
[----:B------:R-:W-:-:S06]  /*123e0*/  FSETP.GEU.AND P3, PT, R163, -126, PT ;  /* 0xc2fc0000a300780b */ /* 0x000fcc0003f6e000 */
[----:B------:R-:W-:Y:S01]  /*123f0*/  @!P5 FMUL R170, R170, 0.5 ;  /* 0x3f000000aaaad820 */ /* 0x000fe20000400000 */
[----:B------:R-:W2:Y:S01]  /*12400*/  MUFU.EX2 R162, R162 ;  /* 0x000000a200a27308 */ /* 0x000ea20000000800 */
[----:B------:R-:W-:Y:S01]  /*12410*/  @!P6 FMUL R5, R5, R5 ;  /* 0x000000050505e220 */ /* 0x000fe20000400000 */
[----:B------:R-:W-:-:S04]  /*12420*/  FSETP.GEU.AND P6, PT, R171, -126, PT ;  /* 0xc2fc0000ab00780b */ /* 0x000fc80003fce000 */
[----:B------:R-:W-:Y:S02]  /*12430*/  @!P3 FMUL R163, R163, 0.5 ;  /* 0x3f000000a3a3b820 */ /* 0x000fe40000400000 */
[----:B------:R-:W2:Y:S01]  /*12440*/  MUFU.EX2 R170, R170 ;  /* 0x000000aa00aa7308 */ /* 0x000ea20000000800 */
[----:B-1----:R-:W-:Y:S01]  /*12450*/  @!P4 FMUL R181, R181, R181 ;  /* 0x000000b5b5b5c220 */ /* 0x002fe20000400000 */
[----:B------:R-:W-:-:S05]  /*12460*/  FSETP.GEU.AND P4, PT, R166, -126, PT ;  /* 0xc2fc0000a600780b */ /* 0x000fca0003f8e000 */
[----:B------:R-:W-:Y:S01]  /*12470*/  @!P6 FMUL R171, R171, 0.5 ;  /* 0x3f000000ababe820 */ /* 0x000fe20000400000 */
[----:B------:R-:W1:Y:S01]  /*12480*/  MUFU.EX2 R177, R163 ;  /* 0x000000a300b17308 */ /* 0x000e620000000800 */
[----:B--2---:R-:W-:Y:S01]  /*12490*/  @!P2 FMUL R162, R162, R162 ;  /* 0x000000a2a2a2a220 */ /* 0x004fe20000400000 */
[----:B------:R-:W-:-:S05]  /*124a0*/  FSETP.GEU.AND P2, PT, R174, -126, PT ;  /* 0xc2fc0000ae00780b */ /* 0x000fca0003f4e000 */
[----:B------:R-:W-:Y:S01]  /*124b0*/  @!P4 FMUL R166, R166, 0.5 ;  /* 0x3f000000a6a6c820 */ /* 0x000fe20000400000 */
[----:B------:R-:W2:Y:S01]  /*124c0*/  MUFU.EX2 R173, R171 ;  /* 0x000000ab00ad7308 */ /* 0x000ea20000000800 */
[----:B------:R-:W-:Y:S01]  /*124d0*/  @!P5 FMUL R170, R170, R170 ;  /* 0x000000aaaaaad220 */ /* 0x000fe20000400000 */
[----:B------:R-:W-:-:S05]  /*124e0*/  FSETP.GEU.AND P5, PT, R179, -126, PT ;  /* 0xc2fc0000b300780b */ /* 0x000fca0003fae000 */
[----:B------:R-:W-:Y:S01]  /*124f0*/  @!P2 FMUL R174, R174, 0.5 ;  /* 0x3f000000aeaea820 */ /* 0x000fe20000400000 */
        /* <DEDUP_REMOVED lines=29> */
[--C-:B------:R-:W-:Y:S01]  /*126d0*/  FFMA R202, R202, UR60, -R0.reuse ;  /* 0x0000003ccaca7c23 */ /* 0x100fe20008000800 */
[--C-:B------:R-:W-:Y:S01]  /*126e0*/  FFMA R195, R195, UR60, -R0.reuse ;  /* 0x0000003cc3c37c23 */ /* 0x100fe20008000800 */
[----:B------:R-:W-:Y:S01]  /*126f0*/  FFMA R210, R210, UR60, -R0 ;  /* 0x0000003cd2d27c23 */ /* 0x000fe20008000800 */
[----:B--2---:R-:W-:Y:S01]  /*12700*/  @!P4 FMUL R3, R3, R3 ;  /* 0x000000030303c220 */ /* 0x004fe20000400000 */
[----:B------:R-:W-:-:S03]  /*12710*/  FSETP.GEU.AND P4, PT, R190, -126, PT ;  /* 0xc2fc0000be00780b */ /* 0x000fc60003f8e000 */
[----:B------:R-:W2:Y:S01]  /*12720*/  MUFU.EX2 R165, R187 ;  /* 0x000000bb00a57308 */ /* 0x000ea20000000800 */
[----:B------:R-:W-:Y:S01]  /*12730*/  @!P6 FMUL R194, R194, 0.5 ;  /* 0x3f000000c2c2e820 */ /* 0x000fe20000400000 */
[----:B------:R-:W-:Y:S01]  /*12740*/  @!P2 FMUL R186, R186, R186 ;  /* 0x000000bababaa220 */ /* 0x000fe20000400000 */
[----:B------:R-:W-:Y:S01]  /*12750*/  FSETP.GEU.AND P2, PT, R195, -126, PT ;  /* 0xc2fc0000c300780b */ /* 0x000fe20003f4e000 */
[----:B-1----:R-:W-:Y:S01]  /*12760*/  @!P5 FMUL R191, R191, R191 ;  /* 0x000000bfbfbfd220 */ /* 0x002fe20000400000 */
[----:B------:R-:W-:-:S03]  /*12770*/  FSETP.GEU.AND P5, PT, R210, -126, PT ;  /* 0xc2fc0000d200780b */ /* 0x000fc60003fae000 */
[----:B------:R-:W1:Y:S02]  /*12780*/  MUFU.EX2 R194, R194 ;  /* 0x000000c200c27308 */ /* 0x000e640000000800 */
[----:B------:R-:W-:Y:S01]  /*12790*/  @!P4 FMUL R190, R190, 0.5 ;  /* 0x3f000000bebec820 */ /* 0x000fe20000400000 */
[--C-:B------:R-:W-:Y:S01]  /*127a0*/  FFMA R203, R203, UR60, -R0.reuse ;  /* 0x0000003ccbcb7c23 */ /* 0x100fe20008000800 */
[--C-:B------:R-:W-:Y:S01]  /*127b0*/  FFMA R198, R198, UR60, -R0.reuse ;  /* 0x0000003cc6c67c23 */ /* 0x100fe20008000800 */
[--C-:B------:R-:W-:Y:S01]  /*127c0*/  FFMA R206, R206, UR60, -R0.reuse ;  /* 0x0000003ccece7c23 */ /* 0x100fe20008000800 */
[--C-:B------:R-:W-:Y:S01]  /*127d0*/  FFMA R211, R211, UR60, -R0.reuse ;  /* 0x0000003cd3d37c23 */ /* 0x100fe20008000800 */
[----:B--2---:R-:W-:Y:S01]  /*127e0*/  @!P3 FMUL R165, R165, R165 ;  /* 0x000000a5a5a5b220 */ /* 0x004fe20000400000 */
[----:B------:R-:W-:Y:S01]  /*127f0*/  FSETP.GEU.AND P3, PT, R202, -126, PT ;  /* 0xc2fc0000ca00780b */ /* 0x000fe20003f6e000 */
[----:B------:R-:W-:Y:S01]  /*12800*/  @!P2 FMUL R195, R195, 0.5 ;  /* 0x3f000000c3c3a820 */ /* 0x000fe20000400000 */
[--C-:B------:R-:W-:Y:S01]  /*12810*/  FFMA R207, R207, UR60, -R0.reuse ;  /* 0x0000003ccfcf7c23 */ /* 0x100fe20008000800 */
[--C-:B------:R-:W-:Y:S01]  /*12820*/  FFMA R167, R167, UR60, -R0.reuse ;  /* 0x0000003ca7a77c23 */ /* 0x100fe20008000800 */
[--C-:B------:R-:W-:Y:S01]  /*12830*/  FFMA R183, R183, UR60, -R0.reuse ;  /* 0x0000003cb7b77c23 */ /* 0x100fe20008000800 */
[----:B------:R-:W-:Y:S01]  /*12840*/  @!P5 FMUL R210, R210, 0.5 ;  /* 0x3f000000d2d2d820 */ /* 0x000fe20000400000 */
[----:B------:R-:W2:Y:S01]  /*12850*/  MUFU.EX2 R190, R190 ;  /* 0x000000be00be7308 */ /* 0x000ea20000000800 */
[--C-:B------:R-:W-:Y:S01]  /*12860*/  FFMA R199, R199, UR60, -R0.reuse ;  /* 0x0000003cc7c77c23 */ /* 0x100fe20008000800 */
[--C-:B------:R-:W-:Y:S01]  /*12870*/  FFMA R214, R214, UR60, -R0.reuse ;  /* 0x0000003cd6d67c23 */ /* 0x100fe20008000800 */
[----:B------:R-:W-:Y:S01]  /*12880*/  FFMA R215, R215, UR60, -R0 ;  /* 0x0000003cd7d77c23 */ /* 0x000fe20008000800 */
[----:B------:R-:W3:Y:S03]  /*12890*/  LDL.LU R187, [R1+0x1cc] ;  /* 0x0001cc0001bb7983 */ /* 0x000ee60000300800 */
[----:B------:R-:W-:Y:S01]  /*128a0*/  @!P3 FMUL R202, R202, 0.5 ;  /* 0x3f000000cacab820 */ /* 0x000fe20000400000 */
[----:B------:R2:W2:Y:S01]  /*128b0*/  MUFU.EX2 R161, R195 ;  /* 0x000000c300a17308 */ /* 0x0004a20000000800 */
[----:B-1----:R-:W-:Y:S01]  /*128c0*/  @!P6 FMUL R194, R194, R194 ;  /* 0x000000c2c2c2e220 */ /* 0x002fe20000400000 */
[----:B------:R-:W-:-:S06]  /*128d0*/  FSETP.GEU.AND P6, PT, R203, -126, PT ;  /* 0xc2fc0000cb00780b */ /* 0x000fcc0003fce000 */
[----:B------:R-:W1:Y:S01]  /*128e0*/  MUFU.EX2 R202, R202 ;  /* 0x000000ca00ca7308 */ /* 0x000e620000000800 */
[----:B--2---:R-:W-:Y:S01]  /*128f0*/  @!P4 FMUL R190, R190, R190 ;  /* 0x000000bebebec220 */ /* 0x004fe20000400000 */
[----:B------:R-:W-:Y:S01]  /*12900*/  FSETP.GEU.AND P4, PT, R198, -126, PT ;  /* 0xc2fc0000c600780b */ /* 0x000fe20003f8e000 */
[----:B------:R-:W-:Y:S01]  /*12910*/  FADD R153, R154, R186 ;  /* 0x000000ba9a997221 */ /* 0x000fe20000000000 */
[----:B------:R-:W2:Y:S03]  /*12920*/  LDL.LU R195, [R1+0x1c8] ;  /* 0x0001c80001c37983 */ /* 0x000ea60000300800 */
[----:B------:R-:W-:Y:S01]  /*12930*/  @!P6 FMUL R203, R203, 0.5 ;  /* 0x3f000000cbcbe820 */ /* 0x000fe20000400000 */
[----:B------:R-:W1:Y:S01]  /*12940*/  MUFU.EX2 R210, R210 ;  /* 0x000000d200d27308 */ /* 0x000e620000000800 */
[----:B------:R-:W-:Y:S01]  /*12950*/  @!P2 FMUL R161, R161, R161 ;  /* 0x000000a1a1a1a220 */ /* 0x000fe20000400000 */
[----:B------:R-:W-:-:S05]  /*12960*/  FSETP.GEU.AND P2, PT, R206, -126, PT ;  /* 0xc2fc0000ce00780b */ /* 0x000fca0003f4e000 */
[----:B------:R-:W-:Y:S01]  /*12970*/  @!P4 FMUL R198, R198, 0.5 ;  /* 0x3f000000c6c6c820 */ /* 0x000fe20000400000 */
[----:B------:R4:W4:Y:S01]  /*12980*/  MUFU.EX2 R157, R203 ;  /* 0x000000cb009d7308 */ /* 0x0009220000000800 */
[----:B-1----:R-:W-:Y:S01]  /*12990*/  @!P3 FMUL R202, R202, R202 ;  /* 0x000000cacacab220 */ /* 0x002fe20000400000 */
[----:B------:R-:W-:Y:S01]  /*129a0*/  FSETP.GEU.AND P3, PT, R211, -126, PT ;  /* 0xc2fc0000d300780b */ /* 0x000fe20003f6e000 */
[----:B------:R-:W-:Y:S01]  /*129b0*/  @!P5 FMUL R210, R210, R210 ;  /* 0x000000d2d2d2d220 */ /* 0x000fe20000400000 */
[----:B------:R-:W-:Y:S01]  /*129c0*/  FSETP.GEU.AND P5, PT, R207, -126, PT ;  /* 0xc2fc0000cf00780b */ /* 0x000fe20003fae000 */
[----:B------:R-:W-:Y:S02]  /*129d0*/  FADD R0, R170, R202 ;  /* 0x000000caaa007221 */ /* 0x000fe40000000000 */
[----:B------:R-:W-:Y:S01]  /*129e0*/  @!P2 FMUL R206, R206, 0.5 ;  /* 0x3f000000cecea820 */ /* 0x000fe20000400000 */
[----:B------:R-:W1:Y:S01]  /*129f0*/  MUFU.EX2 R198, R198 ;  /* 0x000000c600c67308 */ /* 0x000e620000000800 */
[----:B----4-:R-:W4:Y:S01]  /*12a00*/  LDL.LU R203, [R1+0x1bc] ;  /* 0x0001bc0001cb7983 */ /* 0x010f220000300800 */
[----:B------:R-:W-:Y:S01]  /*12a10*/  FADD R155, R153, R0 ;  /* 0x00000000999b7221 */ /* 0x000fe20000000000 */
[----:B------:R-:W-:Y:S01]  /*12a20*/  FADD R153, R162, R194 ;  /* 0x000000c2a2997221 */ /* 0x000fe20000000000 */
[----:B------:R-:W-:-:S03]  /*12a30*/  FADD R0, R3, R210 ;  /* 0x000000d203007221 */ /* 0x000fc60000000000 */
[----:B------:R-:W-:Y:S01]  /*12a40*/  @!P3 FMUL R211, R211, 0.5 ;  /* 0x3f000000d3d3b820 */ /* 0x000fe20000400000 */
[----:B------:R-:W-:Y:S01]  /*12a50*/  @!P6 FMUL R157, R157, R157 ;  /* 0x0000009d9d9de220 */ /* 0x000fe20000400000 */
[----:B------:R-:W-:Y:S01]  /*12a60*/  FADD R0, R153, R0 ;  /* 0x0000000099007221 */ /* 0x000fe20000000000 */
[----:B------:R-:W1:Y:S01]  /*12a70*/  MUFU.EX2 R206, R206 ;  /* 0x000000ce00ce7308 */ /* 0x000e620000000800 */
[----:B------:R-:W-:Y:S01]  /*12a80*/  @!P5 FMUL R207, R207, 0.5 ;  /* 0x3f000000cfcfd820 */ /* 0x000fe20000400000 */
[----:B------:R-:W-:-:S06]  /*12a90*/  FSETP.GEU.AND P6, PT, R214, -126, PT ;  /* 0xc2fc0000d600780b */ /* 0x000fcc0003fce000 */
[----:B------:R1:W1:Y:S08]  /*12aa0*/  MUFU.EX2 R153, R211 ;  /* 0x000000d300997308 */ /* 0x0002700000000800 */
[----:B------:R-:W1:Y:S01]  /*12ab0*/  MUFU.EX2 R159, R207 ;  /* 0x000000cf009f7308 */ /* 0x000e620000000800 */
[----:B------:R-:W-:Y:S01]  /*12ac0*/  @!P6 FMUL R214, R214, 0.5 ;  /* 0x3f000000d6d6e820 */ /* 0x000fe20000400000 */
[----:B------:R-:W-:Y:S01]  /*12ad0*/  FADD R180, R155, R0 ;  /* 0x000000009bb47221 */ /* 0x000fe20000000000 */
[----:B------:R-:W-:Y:S01]  /*12ae0*/  FADD R155, R181, R165 ;  /* 0x000000a5b59b7221 */ /* 0x000fe20000000000 */
[----:B------:R-:W-:Y:S01]  /*12af0*/  FADD R0, R173, R157 ;  /* 0x0000009dad007221 */ /* 0x000fe20000000000 */
[----:B-1----:R-:W-:Y:S01]  /*12b00*/  @!P4 FMUL R198, R198, R198 ;  /* 0x000000c6c6c6c220 */ /* 0x002fe20000400000 */
[----:B------:R-:W-:Y:S01]  /*12b10*/  @!P2 FMUL R206, R206, R206 ;  /* 0x000000cececea220 */ /* 0x000fe20000400000 */
[----:B------:R-:W-:Y:S01]  /*12b20*/  FSETP.GEU.AND P4, PT, R167, -126, PT ;  /* 0xc2fc0000a700780b */ /* 0x000fe20003f8e000 */
[----:B------:R-:W3:Y:S01]  /*12b30*/  LDL.LU R211, [R1+0x1b8] ;  /* 0x0001b80001d37983 */ /* 0x000ee20000300800 */
[----:B------:R-:W-:Y:S01]  /*12b40*/  @!P3 FMUL R153, R153, R153 ;  /* 0x000000999999b220 */ /* 0x000fe20000400000 */
[----:B------:R-:W-:Y:S01]  /*12b50*/  FSETP.GEU.AND P2, PT, R183, -126, PT ;  /* 0xc2fc0000b700780b */ /* 0x000fe20003f4e000 */
[----:B------:R-:W-:Y:S01]  /*12b60*/  FADD R163, R155, R0 ;  /* 0x000000009ba37221 */ /* 0x000fe20000000000 */
[----:B------:R-:W-:Y:S01]  /*12b70*/  FSETP.GEU.AND P3, PT, R199, -126, PT ;  /* 0xc2fc0000c700780b */ /* 0x000fe20003f6e000 */
[----:B------:R-:W1:Y:S01]  /*12b80*/  MUFU.EX2 R214, R214 ;  /* 0x000000d600d67308 */ /* 0x000e620000000800 */
[----:B------:R-:W-:Y:S01]  /*12b90*/  FADD R155, R177, R161 ;  /* 0x000000a1b19b7221 */ /* 0x000fe20000000000 */
[----:B------:R-:W-:Y:S01]  /*12ba0*/  @!P5 FMUL R159, R159, R159 ;  /* 0x0000009f9f9fd220 */ /* 0x000fe20000400000 */
[----:B------:R-:W-:Y:S01]  /*12bb0*/  FSETP.GEU.AND P5, PT, R215, -126, PT ;  /* 0xc2fc0000d700780b */ /* 0x000fe20003fae000 */
[----:B------:R-:W-:-:S03]  /*12bc0*/  FADD R0, R169, R153 ;  /* 0x00000099a9007221 */ /* 0x000fc60000000000 */
[----:B------:R-:W-:Y:S01]  /*12bd0*/  @!P4 FMUL R167, R167, 0.5 ;  /* 0x3f000000a7a7c820 */ /* 0x000fe20000400000 */
[----:B------:R-:W2:Y:S01]  /*12be0*/  LDL.LU R207, [R1+0x1ac] ;  /* 0x0001ac0001cf7983 */ /* 0x000ea20000300800 */
[----:B------:R-:W-:Y:S01]  /*12bf0*/  FADD R0, R155, R0 ;  /* 0x000000009b007221 */ /* 0x000fe20000000000 */
[----:B------:R-:W-:Y:S01]  /*12c00*/  FADD R155, R4, R206 ;  /* 0x000000ce049b7221 */ /* 0x000fe20000000000 */
[----:B------:R-:W-:Y:S01]  /*12c10*/  @!P2 FMUL R183, R183, 0.5 ;  /* 0x3f000000b7b7a820 */ /* 0x000fe20000400000 */
[----:B------:R-:W-:Y:S01]  /*12c20*/  @!P3 FMUL R199, R199, 0.5 ;  /* 0x3f000000c7c7b820 */ /* 0x000fe20000400000 */
[----:B------:R-:W-:Y:S01]  /*12c30*/  FADD R178, R163, R0 ;  /* 0x00000000a3b27221 */ /* 0x000fe20000000000 */
[----:B------:R-:W-:Y:S01]  /*12c40*/  FADD R163, R158, R190 ;  /* 0x000000be9ea37221 */ /* 0x000fe20000000000 */
[----:B------:R-:W-:Y:S01]  /*12c50*/  FMUL R0, R172, UR60 ;  /* 0x0000003cac007c20 */ /* 0x000fe20008400000 */
[----:B------:R1:W1:Y:S01]  /*12c60*/  MUFU.EX2 R179, R167 ;  /* 0x000000a700b37308 */ /* 0x0002620000000800 */
[----:B------:R-:W-:Y:S01]  /*12c70*/  @!P5 FMUL R215, R215, 0.5 ;  /* 0x3f000000d7d7d820 */ /* 0x000fe20000400000 */
[----:B------:R-:W-:Y:S01]  /*12c80*/  FADD R174, R163, R155 ;  /* 0x0000009ba3ae7221 */ /* 0x000fe20000000000 */
[----:B-1----:R-:W-:Y:S01]  /*12c90*/  @!P6 FMUL R214, R214, R214 ;  /* 0x000000d6d6d6e220 */ /* 0x002fe20000400000 */
[----:B------:R-:W-:-:S04]  /*12ca0*/  FSETP.GEU.AND P6, PT, R0, -126, PT ;  /* 0xc2fc00000000780b */ /* 0x000fc80003fce000 */
[----:B------:R-:W1:Y:S01]  /*12cb0*/  MUFU.EX2 R171, R183 ;  /* 0x000000b700ab7308 */ /* 0x000e620000000800 */
[----:B------:R-:W-:-:S07]  /*12cc0*/  FADD R172, R166, R198 ;  /* 0x000000c6a6ac7221 */ /* 0x000fce0000000000 */
[----:B------:R-:W1:Y:S01]  /*12cd0*/  MUFU.EX2 R163, R199 ;  /* 0x000000c700a37308 */ /* 0x000e620000000800 */
[----:B------:R-:W-:-:S07]  /*12ce0*/  FADD R167, R2, R214 ;  /* 0x000000d602a77221 */ /* 0x000fce0000000000 */
[----:B------:R1:W1:Y:S01]  /*12cf0*/  MUFU.EX2 R155, R215 ;  /* 0x000000d7009b7308 */ /* 0x0002620000000800 */
[----:B------:R-:W-:Y:S01]  /*12d00*/  FADD R167, R172, R167 ;  /* 0x000000a7aca77221 */ /* 0x000fe20000000000 */
[----:B------:R-:W-:Y:S01]  /*12d10*/  @!P6 FMUL R0, R0, 0.5 ;  /* 0x3f0000000000e820 */ /* 0x000fe20000400000 */
[----:B------:R-:W-:Y:S01]  /*12d20*/  FADD R172, R5, R191 ;  /* 0x000000bf05ac7221 */ /* 0x000fe20000000000 */
[----:B------:R-:W-:Y:S01]  /*12d30*/  @!P4 FMUL R179, R179, R179 ;  /* 0x000000b3b3b3c220 */ /* 0x000fe20000400000 */
[----:B------:R-:W-:Y:S01]  /*12d40*/  FADD R176, R174, R167 ;  /* 0x000000a7aeb07221 */ /* 0x000fe20000000000 */
[----:B------:R-:W-:Y:S01]  /*12d50*/  FADD R167, R175, R159 ;  /* 0x0000009fafa77221 */ /* 0x000fe20000000000 */
[----:B-1----:R-:W-:Y:S01]  /*12d60*/  @!P2 FMUL R171, R171, R171 ;  /* 0x000000abababa220 */ /* 0x002fe20000400000 */
[----:B------:R-:W4:Y:S01]  /*12d70*/  LDL.LU R183, [R1+0x1a8] ;  /* 0x0001a80001b77983 */ /* 0x000f220000300800 */
[----:B------:R-:W-:Y:S01]  /*12d80*/  @!P3 FMUL R163, R163, R163 ;  /* 0x000000a3a3a3b220 */ /* 0x000fe20000400000 */
[----:B------:R-:W-:Y:S01]  /*12d90*/  FADD R174, R172, R167 ;  /* 0x000000a7acae7221 */ /* 0x000fe20000000000 */
[----:B------:R-:W1:Y:S01]  /*12da0*/  MUFU.EX2 R0, R0 ;  /* 0x0000000000007308 */ /* 0x000e620000000800 */
[----:B------:R-:W3:Y:S01]  /*12db0*/  LDL.LU R199, [R1+0x19c] ;  /* 0x00019c0001c77983 */ /* 0x000ee20000300800 */
[----:B------:R-:W-:-:S03]  /*12dc0*/  FADD R172, R179, R163 ;  /* 0x000000a3b3ac7221 */ /* 0x000fc60000000000 */
[----:B------:R-:W2:Y:S01]  /*12dd0*/  LDL.LU R215, [R1+0x198] ;  /* 0x0001980001d77983 */ /* 0x000ea20000300800 */
[----:B------:R-:W-:-:S04]  /*12de0*/  @!P5 FMUL R155, R155, R155 ;  /* 0x0000009b9b9bd220 */ /* 0x000fc80000400000 */
[----:B------:R-:W-:-:S04]  /*12df0*/  FADD R167, R171, R155 ;  /* 0x0000009baba77221 */ /* 0x000fc80000000000 */
[----:B------:R-:W-:-:S04]  /*12e00*/  FADD R167, R172, R167 ;  /* 0x000000a7aca77221 */ /* 0x000fc80000000000 */
[----:B------:R-:W-:Y:S01]  /*12e10*/  FADD R167, R174, R167 ;  /* 0x000000a7aea77221 */ /* 0x000fe20000000000 */
[----:B------:R-:W-:Y:S01]  /*12e20*/  FADD R172, R180, R176 ;  /* 0x000000b0b4ac7221 */ /* 0x000fe20000000000 */
[----:B-1----:R-:W-:Y:S01]  /*12e30*/  @!P6 FMUL R0, R0, R0 ;  /* 0x000000000000e220 */ /* 0x002fe20000400000 */
[----:B------:R-:W4:Y:S01]  /*12e40*/  LDL.LU R174, [R1+0x18c] ;  /* 0x00018c0001ae7983 */ /* 0x000f220000300800 */
[----:B------:R-:W-:-:S03]  /*12e50*/  FADD R167, R178, R167 ;  /* 0x000000a7b2a77221 */ /* 0x000fc60000000000 */
[----:B------:R-:W3:Y:S01]  /*12e60*/  LDL.LU R178, [R1+0x188] ;  /* 0x0001880001b27983 */ /* 0x000ee20000300800 */
[----:B------:R-:W-:Y:S01]  /*12e70*/  FADD R167, R172, R167 ;  /* 0x000000a7aca77221 */ /* 0x000fe20000000000 */
[-C--:B------:R-:W-:Y:S02]  /*12e80*/  FMUL R99, R99, R0.reuse ;  /* 0x0000000063637220 */ /* 0x080fe40000400000 */
[----:B------:R-:W2:Y:S01]  /*12e90*/  LDL.LU R176, [R1+0x17c] ;  /* 0x00017c0001b07983 */ /* 0x000ea20000300800 */
[----:B------:R-:W-:Y:S01]  /*12ea0*/  FFMA R221, R0, R221, R167 ;  /* 0x000000dd00dd7223 */ /* 0x000fe200000000a7 */
[----:B------:R-:W-:Y:S02]  /*12eb0*/  F2FP.BF16.F32.PACK_AB R180, R20, R21 ;  /* 0x0000001514b4723e */ /* 0x000fe400000010ff */
[----:B------:R-:W4:Y:S01]  /*12ec0*/  LDL.LU R172, [R1+0x178] ;  /* 0x0001780001ac7983 */ /* 0x000f220000300800 */
[----:B------:R-:W-:Y:S01]  /*12ed0*/  FMUL R102, R102, R0 ;  /* 0x0000000066667220 */ /* 0x000fe20000400000 */
[----:B------:R-:W-:-:S02]  /*12ee0*/  F2FP.BF16.F32.PACK_AB R182, R17, R19 ;  /* 0x0000001311b6723e */ /* 0x000fc400000010ff */
[----:B------:R-:W3:Y:S01]  /*12ef0*/  LDL.LU R167, [R1+0x16c] ;  /* 0x00016c0001a77983 */ /* 0x000ee20000300800 */
[----:B------:R-:W-:-:S03]  /*12f00*/  FMUL R103, R103, R0 ;  /* 0x0000000067677220 */ /* 0x000fc60000400000 */
[----:B------:R-:W2:Y:S01]  /*12f10*/  LDL.LU R21, [R1+0x15c] ;  /* 0x00015c0001157983 */ /* 0x000ea20000300800 */
[----:B------:R-:W-:-:S03]  /*12f20*/  FMUL R106, R106, R0 ;  /* 0x000000006a6a7220 */ /* 0x000fc60000400000 */
[----:B------:R-:W4:Y:S04]  /*12f30*/  LDL.LU R20, [R1+0x168] ;  /* 0x0001680001147983 */ /* 0x000f280000300800 */
[----:B------:R-:W3:Y:S01]  /*12f40*/  LDL.LU R19, [R1+0x158] ;  /* 0x0001580001137983 */ /* 0x000ee20000300800 */
[-C--:B------:R-:W-:Y:S01]  /*12f50*/  FMUL R107, R107, R0.reuse ;  /* 0x000000006b6b7220 */ /* 0x080fe20000400000 */
[-C--:B------:R-:W-:Y:S01]  /*12f60*/  FMUL R110, R110, R0.reuse ;  /* 0x000000006e6e7220 */ /* 0x080fe20000400000 */
[-C--:B------:R-:W-:Y:S01]  /*12f70*/  FMUL R111, R111, R0.reuse ;  /* 0x000000006f6f7220 */ /* 0x080fe20000400000 */
[----:B------:R1:W-:Y:S01]  /*12f80*/  STL [R1+0x8], R99 ;  /* 0x0000086301007387 */ /* 0x0003e20000100800 */
        /* <DEDUP_REMOVED lines=9> */
[----:B-1----:R-:W4:Y:S01]  /*13020*/  LDL.LU R99, [R1+0x350] ;  /* 0x0003500001637983 */ /* 0x002f220000300800 */
        /* <DEDUP_REMOVED lines=37> */
[----:B------:R-:W-:Y:S01]  /*13280*/  ULEA UR7, UR6, UR7, 0x3 ;  /* 0x0000000706077291 */ /* 0x000fe2000f8e183f */
[----:B------:R-:W-:Y:S01]  /*13290*/  SHF.L.U32 R17, R217, 0x1f, RZ ;  /* 0x0000001fd9117819 */ /* 0x000fe200000006ff */
[----:B-1----:R-:W4:Y:S04]  /*132a0*/  LDL.LU R106, [R1+0x344] ;  /* 0x00034400016a7983 */ /* 0x002f280000300800 */
[----:B------:R1:W-:Y:S03]  /*132b0*/  STL [R1+0x28], R107 ;  /* 0x0000286b01007387 */ /* 0x0003e60000100800 */
[----:B------:R1:W2:Y:S02]  /*132c0*/  SYNCS.PHASECHK.TRANS64.TRYWAIT P2, [UR7+0xc0000], R17 ;  /* 0x0c000011ff0075a7 */ /* 0x0002a40008040147 */
[----:B-1----:R-:W4:Y:S04]  /*132d0*/  LDL.LU R107, [R1+0x340] ;  /* 0x00034000016b7983 */ /* 0x002f280000300800 */
[----:B------:R1:W-:Y:S04]  /*132e0*/  STL [R1+0x2c], R110 ;  /* 0x00002c6e01007387 */ /* 0x0003e80000100800 */
        /* <DEDUP_REMOVED lines=44> */
[----:B-1----:R1:W5:Y:S04]  /*135b0*/  LDL.LU R235, [R1+0x2e4] ;  /* 0x0002e40001eb7983 */ /* 0x0023680000300800 */
[----:B------:R2:W-:Y:S04]  /*135c0*/  STL [R1+0xe8], R234 ;  /* 0x0000e8ea01007387 */ /* 0x0005e80000100800 */
[----:B--2---:R1:W5:Y:S04]  /*135d0*/  LDL.LU R234, [R1+0x2e0] ;  /* 0x0002e00001ea7983 */ /* 0x0043680000300800 */
        /* <DEDUP_REMOVED lines=12> */
[----:B------:R2:W-:Y:S01]  /*136a0*/  STL [R1+0x11c], R227 ;  /* 0x00011ce301007387 */ /* 0x0005e20000100800 */
[----:B---3--:R-:W-:-:S03]  /*136b0*/  FMUL R19, R19, R0 ;  /* 0x0000000013137220 */ /* 0x008fc60000400000 */
[----:B--2---:R1:W5:Y:S04]  /*136c0*/  LDL.LU R227, [R1+0x2c4] ;  /* 0x0002c40001e37983 */ /* 0x0043680000300800 */
[----:B------:R2:W-:Y:S01]  /*136d0*/  STL [R1+0x128], R226 ;  /* 0x000128e201007387 */ /* 0x0005e20000100800 */
[-C--:B------:R-:W-:Y:S01]  /*136e0*/  FMUL R21, R21, R0.reuse ;  /* 0x0000000015157220 */ /* 0x080fe20000400000 */
[-C--:B----4-:R-:W-:Y:S02]  /*136f0*/  FMUL R20, R20, R0.reuse ;  /* 0x0000000014147220 */ /* 0x090fe40000400000 */
[----:B--2---:R1:W5:Y:S04]  /*13700*/  LDL.LU R226, [R1+0x2c0] ;  /* 0x0002c00001e27983 */ /* 0x0043680000300800 */
[----:B------:R2:W-:Y:S01]  /*13710*/  STL [R1+0x12c], R225 ;  /* 0x00012ce101007387 */ /* 0x0005e20000100800 */
[-C--:B------:R-:W-:Y:S01]  /*13720*/  FMUL R167, R167, R0.reuse ;  /* 0x00000000a7a77220 */ /* 0x080fe20000400000 */
[----:B------:R-:W-:-:S02]  /*13730*/  FMUL R172, R172, R0 ;  /* 0x00000000acac7220 */ /* 0x000fc40000400000 */
[----:B--2---:R1:W5:Y:S04]  /*13740*/  LDL.LU R225, [R1+0x2bc] ;  /* 0x0002bc0001e17983 */ /* 0x0043680000300800 */
[----:B------:R2:W-:Y:S01]  /*13750*/  STL [R1+0x138], R224 ;  /* 0x000138e001007387 */ /* 0x0005e20000100800 */
[-C--:B------:R-:W-:Y:S01]  /*13760*/  FMUL R176, R176, R0.reuse ;  /* 0x00000000b0b07220 */ /* 0x080fe20000400000 */
[-C--:B------:R-:W-:Y:S02]  /*13770*/  FMUL R178, R178, R0.reuse ;  /* 0x00000000b2b27220 */ /* 0x080fe40000400000 */
        /* <DEDUP_REMOVED lines=13> */
[----:B------:R-:W-:Y:S04]  /*13850*/  STL [R1+0x158], R19 ;  /* 0x0001581301007387 */ /* 0x000fe80000100800 */
[----:B------:R-:W-:Y:S04]  /*13860*/  STL [R1+0x15c], R21 ;  /* 0x00015c1501007387 */ /* 0x000fe80000100800 */
[----:B------:R-:W-:Y:S04]  /*13870*/  STL [R1+0x168], R20 ;  /* 0x0001681401007387 */ /* 0x000fe80000100800 */
[----:B------:R-:W-:Y:S04]  /*13880*/  STL [R1+0x16c], R167 ;  /* 0x00016ca701007387 */ /* 0x000fe80000100800 */
[----:B------:R-:W-:Y:S01]  /*13890*/  STL [R1+0x178], R172 ;  /* 0x000178ac01007387 */ /* 0x000fe20000100800 */
[----:B------:R-:W-:-:S03]  /*138a0*/  FMUL R203, R203, R0 ;  /* 0x00000000cbcb7220 */ /* 0x000fc60000400000 */
[----:B------:R-:W-:Y:S01]  /*138b0*/  STL [R1+0x17c], R176 ;  /* 0x00017cb001007387 */ /* 0x000fe20000100800 */
[----:B------:R-:W-:-:S03]  /*138c0*/  FMUL R195, R195, R0 ;  /* 0x00000000c3c37220 */ /* 0x000fc60000400000 */
[----:B------:R-:W-:Y:S01]  /*138d0*/  STL [R1+0x188], R178 ;  /* 0x000188b201007387 */ /* 0x000fe20000100800 */
[----:B------:R-:W-:-:S03]  /*138e0*/  FMUL R187, R187, R0 ;  /* 0x00000000bbbb7220 */ /* 0x000fc60000400000 */
        /* <DEDUP_REMOVED lines=14> */
[----:B------:R1:W-:Y:S01]  /*139d0*/  STL [R1+0x1fc], R185 ;  /* 0x0001fcb901007387 */ /* 0x0003e20000100800 */
[----:B------:R-:W-:Y:S01]  /*139e0*/  F2FP.BF16.F32.PACK_AB R181, R181, R154 ;  /* 0x0000009ab5b5723e */ /* 0x000fe200000010ff */
[----:B------:R-:W-:Y:S01]  /*139f0*/  FMUL R26, R26, R0 ;  /* 0x000000001a1a7220 */ /* 0x000fe20000400000 */
[----:B--2---:R-:W-:Y:S01]  /*13a00*/  F2FP.BF16.F32.PACK_AB R183, R5, R158 ;  /* 0x0000009e05b7723e */ /* 0x004fe200000010ff */
[----:B------:R-:W-:Y:S01]  /*13a10*/  FMUL R27, R27, R0 ;  /* 0x000000001b1b7220 */ /* 0x000fe20000400000 */
[----:B------:R-:W-:Y:S01]  /*13a20*/  F2FP.BF16.F32.PACK_AB R177, R177, R162 ;  /* 0x000000a2b1b1723e */ /* 0x000fe200000010ff */
[----:B------:R-:W-:Y:S01]  /*13a30*/  FMUL R30, R30, R0 ;  /* 0x000000001e1e7220 */ /* 0x000fe20000400000 */
[----:B------:R-:W-:Y:S01]  /*13a40*/  F2FP.BF16.F32.PACK_AB R179, R179, R166 ;  /* 0x000000a6b3b3723e */ /* 0x000fe200000010ff */
[----:B------:R-:W-:Y:S01]  /*13a50*/  FMUL R31, R31, R0 ;  /* 0x000000001f1f7220 */ /* 0x000fe20000400000 */
[----:B------:R-:W-:Y:S01]  /*13a60*/  F2FP.BF16.F32.PACK_AB R173, R173, R170 ;  /* 0x000000aaadad723e */ /* 0x000fe200000010ff */
        /* <DEDUP_REMOVED lines=60> */
[----:B------:R-:W-:-:S02]  /*13e30*/  F2FP.BF16.F32.PACK_AB R176, R16, R18 ;  /* 0x0000001210b0723e */ /* 0x000fc400000010ff */
[----:B------:R-:W-:Y:S02]  /*13e40*/  F2FP.BF16.F32.PACK_AB R178, R14, R15 ;  /* 0x0000000f0eb2723e */ /* 0x000fe400000010ff */
[----:B------:R-:W-:Y:S02]  /*13e50*/  F2FP.BF16.F32.PACK_AB R172, R12, R13 ;  /* 0x0000000d0cac723e */ /* 0x000fe400000010ff */
[----:B------:R-:W-:Y:S02]  /*13e60*/  F2FP.BF16.F32.PACK_AB R174, R10, R11 ;  /* 0x0000000b0aae723e */ /* 0x000fe400000010ff */
[----:B------:R-:W-:Y:S02]  /*13e70*/  F2FP.BF16.F32.PACK_AB R175, R175, R4 ;  /* 0x00000004afaf723e */ /* 0x000fe400000010ff */
[----:B------:R-:W-:Y:S02]  /*13e80*/  F2FP.BF16.F32.PACK_AB R168, R168, R9 ;  /* 0x00000009a8a8723e */ /* 0x000fe400000010ff */
        /* <DEDUP_REMOVED lines=17> */
[----:B------:R-:W-:Y:S01]  /*13fa0*/  F2FP.BF16.F32.PACK_AB R154, R7, R212 ;  /* 0x000000d4079a723e */ /* 0x000fe200000010ff */
[----:B-1----:R-:W-:Y:S06]  /*13fb0*/  @!P0 BRA `(.L_x_27) ;  /* 0x0000000000048947 */ /* 0x002fec0003800000 */
[----:B------:R-:W-:Y:S01]  /*13fc0*/  BPT.TRAP 0x1 ;  /* 0x000000040000795c */ /* 0x000fe20000300000 */
.L_x_27:
[----:B------:R-:W-:Y:S05]  /*13fd0*/  @P2 BRA `(.L_x_28) ;  /* 0x0000000000082947 */ /* 0x000fea0003800000 */
[----:B------:R-:W1:Y:S02]  /*13fe0*/  SYNCS.PHASECHK.TRANS64.TRYWAIT P2, [UR7+0xc0000], R17 ;  /* 0x0c000011ff0075a7 */ /* 0x000e640008040147 */
[----:B-1----:R-:W-:Y:S05]  /*13ff0*/  @!P2 BRA `(.L_x_29) ;  /* 0x0000012c002ca947 */ /* 0x002fea0003800000 */
.L_x_28:
        /* <DEDUP_REMOVED lines=64> */
[----:B--2---:R-:W2:Y:S04]  /*14400*/  LDL.LU.64 R24, [R1] ;  /* 0x0000000001187983 */ /* 0x004ea80000300a00 */
        /* <DEDUP_REMOVED lines=63> */
[----:B-----5:R-:W-:Y:S01]  /*14800*/  R2UR UR7, R223 ;  /* 0x00000000df0772ca */ /* 0x020fe200000e0000 */
[----:B------:R-:W-:-:S02]  /*14810*/  UMOV UR11, 0x40000040 ;  /* 0x40000040000b7882 */ /* 0x000fc40000000000 */
[----:B------:R-:W-:Y:S04]  /*14820*/  STL [R1+0xd04], R168 ;  /* 0x000d04a801007387 */ /* 0x000fe80000100800 */
[----:B------:R-:W-:Y:S04]  /*14830*/  STL [R1+0xd00], R169 ;  /* 0x000d00a901007387 */ /* 0x000fe80000100800 */
[----:B------:R-:W-:Y:S02]  /*14840*/  STL [R1+0xcfc], R170 ;  /* 0x000cfcaa01007387 */ /* 0x000fe40000100800 */
[----:B------:R-:W-:-:S02]  /*14850*/  ULEA UR7, UR6, UR7, 0xd ;  /* 0x0000000706077291 */ /* 0x000fc4000f8e683f */
[----:B------:R-:W-:Y:S04]  /*14860*/  STL [R1+0xcf8], R171 ;  /* 0x000cf8ab01007387 */ /* 0x000fe80000100800 */
        /* <DEDUP_REMOVED lines=30> */
[----:B------:R4:W-:Y:S01]  /*14a50*/  STL [R1+0x514], R223 ;  /* 0x000514df01007387 */ /* 0x0009e20000100800 */
[----:B--2---:R-:W-:-:S06]  /*14a60*/  WARPGROUP.ARRIVE ;  /* 0x00000000000079c5 */ /* 0x004fcc0000000000 */
[----:B------:R-:W-:Y:S03]  /*14a70*/  HGMMA.64x256x16.F32.BF16 R24, R180, gdesc[UR8].tnspB, R24, gsb0 ;  /* 0x43e00008b4187df0 */ /* 0x000fe60008001818 */
[----:B------:R-:W-:Y:S02]  /*14a80*/  WARPGROUP.DEPBAR.LE gsb0, 0x0 ;  /* 0x00008000000079c5 */ /* 0x000fe40000010000 */
[----:B------:R-:W-:Y:S01]  /*14a90*/  STL.64 [R1], R24 ;  /* 0x0000001801007387 */ /* 0x000fe20000100a00 */
[----:B------:R-:W-:Y:S01]  /*14aa0*/  MOV R2, R150 ;  /* 0x0000009600027202 */ /* 0x000fe20000000f00 */
[----:B------:R-:W-:Y:S01]  /*14ab0*/  IMAD.MOV.U32 R3, RZ, RZ, R149 ;  /* 0x000000ffff037224 */ /* 0x000fe200078e0095 */
[----:B-1----:R-:W-:Y:S01]  /*14ac0*/  MOV R0, R151 ;  /* 0x0000009700007202 */ /* 0x002fe20000000f00 */
        /* <DEDUP_REMOVED lines=25> */
[----:B---3--:R-:W-:Y:S01]  /*14c60*/  MOV R22, R130 ;  /* 0x0000008200167202 */ /* 0x008fe20000000f00 */
        /* <DEDUP_REMOVED lines=68> */
[----:B----4-:R-:W-:Y:S01]  /*150b0*/  IMAD.MOV.U32 R223, RZ, RZ, R77 ;  /* 0x000000ffffdf7224 */ /* 0x010fe200078e004d */
        /* <DEDUP_REMOVED lines=74> */
[----:B------:R-:W-:-:S02]  /*15560*/  UMOV UR11, 0x40000040 ;  /* 0x40000040000b7882 */ /* 0x000fc40000000000 */
[----:B------:R-:W-:Y:S04]  /*15570*/  STL.64 [R1+0x10d0], R174 ;  /* 0x0010d0ae01007387 */ /* 0x000fe80000100a00 */
[----:B------:R-:W-:Y:S04]  /*15580*/  STL.64 [R1+0x10c8], R172 ;  /* 0x0010c8ac01007387 */ /* 0x000fe80000100a00 */
[----:B------:R-:W-:Y:S04]  /*15590*/  STL.64 [R1+0x10c0], R166 ;  /* 0x0010c0a601007387 */ /* 0x000fe80000100a00 */
[----:B------:R-:W-:Y:S04]  /*155a0*/  STL.64 [R1+0x10b8], R164 ;  /* 0x0010b8a401007387 */ /* 0x000fe80000100a00 */
        /* <DEDUP_REMOVED lines=183> */
[----:B------:R-:W-:Y:S01]  /*16120*/  MOV R175, R0 ;  /* 0x0000000000af7202 */ /* 0x000fe20000000f00 */
[----:B------:R-:W-:Y:S01]  /*16130*/  UIADD3 UR10, UR7, 0x80, URZ ;  /* 0x00000080070a7890 */ /* 0x000fe2000fffe03f */
[----:B------:R-:W-:-:S04]  /*16140*/  UMOV UR11, 0x40000040 ;  /* 0x40000040000b7882 */ /* 0x000fc80000000000 */
        /* <DEDUP_REMOVED lines=126> */
[----:B------:R-:W-:Y:S01]  /*16930*/  UMOV UR11, 0x40000040 ;  /* 0x40000040000b7882 */ /* 0x000fe20000000000 */
[----:B--2---:R-:W-:-:S07]  /*16940*/  WARPGROUP.ARRIVE ;  /* 0x00000000000079c5 */ /* 0x004fce0000000000 */
        /* <DEDUP_REMOVED lines=150> */
[----:B------:R-:W-:-:S03]  /*172b0*/  IMAD.MOV.U32 R0, RZ, RZ, R151 ;  /* 0x000000ffff007224 */ /* 0x000fc600078e0097 */
[----:B------:R-:W-:Y:S01]  /*172c0*/  STL.64 [R1+0x70], R52 ;  /* 0x0000703401007387 */ /* 0x000fe20000100a00 */
[----:B------:R-:W-:Y:S01]  /*172d0*/  IMAD.MOV.U32 R4, RZ, RZ, R148 ;  /* 0x000000ffff047224 */ /* 0x000fe200078e0094 */
[----:B------:R-:W-:Y:S02]  /*172e0*/  MOV R3, R149 ;  /* 0x0000009500037202 */ /* 0x000fe40000000f00 */
[----:B------:R-:W-:Y:S01]  /*172f0*/  STL.64 [R1+0x78], R54 ;  /* 0x0000783601007387 */ /* 0x000fe20000100a00 */
[----:B------:R-:W-:-:S03]  /*17300*/  MOV R6, R146 ;  /* 0x0000009200067202 */ /* 0x000fc60000000f00 */
[----:B------:R1:W-:Y:S01]  /*17310*/  STL [R1+0x80], R56 ;  /* 0x0000803801007387 */ /* 0x0003e20000100800 */
        /* <DEDUP_REMOVED lines=250> */
[----:B------:R-:W-:-:S03]  /*182c0*/  MOV R74, R169 ;  /* 0x000000a9004a7202 */ /* 0x000fc60000000f00 */
[----:B------:R-:W2:Y:S01]  /*182d0*/  LDL.LU R70, [R1+0x78] ;  /* 0x0000780001467983 */ /* 0x000ea20000300800 */
[----:B------:R-:W-:-:S03]  /*182e0*/  IMAD.MOV.U32 R75, RZ, RZ, R170 ;  /* 0x000000ffff4b7224 */ /* 0x000fc600078e00aa */
        /* <DEDUP_REMOVED lines=874> */
[----:B------:R-:W-:Y:S01]  /*1b990*/  UMOV UR11, 0x40000040 ;  /* 0x40000040000b7882 */ /* 0x000fe20000000000 */
[----:B---3--:R-:W-:-:S07]  /*1b9a0*/  WARPGROUP.ARRIVE ;  /* 0x00000000000079c5 */ /* 0x008fce0000000000 */
        /* <DEDUP_REMOVED lines=410> */
[----:B------:R-:W2:Y:S04]  /*1d350*/  LDL.LU R47, [R1+0x5c] ;  /* 0x00005c00012f7983 */ /* 0x000ea80000300800 */
[----:B------:R-:W2:Y:S01]  /*1d360*/  LDL.LU R48, [R1+0x60] ;  /* 0x0000600001307983 */ /* 0x000ea20000300800 */
[----:B------:R-:W-:-:S03]  /*1d370*/  MOV R52, R152 ;  /* 0x0000009800347202 */ /* 0x000fc60000000f00 */
[----:B------:R1:W5:Y:S01]  /*1d380*/  LDL.LU R223, [R1+0x514] ;  /* 0x0005140001df7983 */ /* 0x0003620000300800 */
[----:B------:R-:W-:-:S03]  /*1d390*/  MOV R53, R153 ;  /* 0x0000009900357202 */ /* 0x000fc60000000f00 */
[----:B------:R-:W3:Y:S01]  /*1d3a0*/  LDL.LU R155, [R1+0x510] ;  /* 0x00051000019b7983 */ /* 0x000ee20000300800 */
[----:B------:R-:W-:-:S03]  /*1d3b0*/  IMAD.MOV.U32 R54, RZ, RZ, R154 ;  /* 0x000000ffff367224 */ /* 0x000fc600078e009a */
[----:B------:R-:W3:Y:S04]  /*1d3c0*/  LDL.LU R214, [R1+0x50c] ;  /* 0x00050c0001d67983 */ /* 0x000ee80000300800 */
        /* <DEDUP_REMOVED lines=74> */
[----:B------:R-:W-:Y:S01]  /*1d870*/  MOV R109, R181 ;  /* 0x000000b5006d7202 */ /* 0x000fe20000000f00 */
[----:B------:R1:W5:Y:S01]  /*1d880*/  LDL.LU R234, [R1+0x4f8] ;  /* 0x0004f80001ea7983 */ /* 0x0003620000300800 */
[----:B------:R-:W-:Y:S02]  /*1d890*/  MOV R110, R180 ;  /* 0x000000b4006e7202 */ /* 0x000fe40000000f00 */
[----:B------:R-:W-:Y:S01]  /*1d8a0*/  MOV R112, R178 ;  /* 0x000000b200707202 */ /* 0x000fe20000000f00 */
[----:B------:R1:W5:Y:S01]  /*1d8b0*/  LDL.LU R233, [R1+0x4f4] ;  /* 0x0004f40001e97983 */ /* 0x0003620000300800 */
[----:B------:R-:W-:Y:S02]  /*1d8c0*/  MOV R113, R177 ;  /* 0x000000b100717202 */ /* 0x000fe40000000f00 */
        /* <DEDUP_REMOVED lines=182> */
.L_x_30:
[----:B-----5:R-:W-:Y:S02]  /*1e430*/  R2UR UR10, R23 ;  /* 0x00000000170a72ca */ /* 0x020fe400000e0000 */
[----:B------:R-:W-:-:S13]  /*1e440*/  R2UR UR7, R219 ;  /* 0x00000000db0772ca */ /* 0x000fda00000e0000 */
[----:B------:R-:W-:-:S04]  /*1e450*/  ULEA UR7, UR7, UR10, 0x3 ;  /* 0x0000000a07077291 */ /* 0x000fc8000f8e183f */
[----:B------:R-:W-:-:S04]  /*1e460*/  UIADD3 UR7, UR7, 0xc0028, URZ ;  /* 0x000c002807077890 */ /* 0x000fc8000fffe03f */
[----:B------:R-:W-:-:S09]  /*1e470*/  UPRMT UR7, URZ, 0x654, UR7 ;  /* 0x000006543f077896 */ /* 0x000fd20008000007 */
[----:B------:R-:W-:Y:S01]  /*1e480*/  SYNCS.ARRIVE.TRANS64.RED.A1T0 RZ, [UR7], RZ ;  /* 0x000000ffffff79a7 */ /* 0x000fe20008100407 */
[----:B------:R-:W-:Y:S05]  /*1e490*/  @P1 BRA `(.L_x_31) ;  /* 0x0000000000041947 */ /* 0x000fea0003800000 */
[----:B------:R-:W-:Y:S01]  /*1e4a0*/  BPT.TRAP 0x1 ;  /* 0x000000040000795c */ /* 0x000fe20000300000 */
.L_x_31:
[----:B------:R-:W-:-:S13]  /*1e4b0*/  R2UR UR7, R219 ;  /* 0x00000000db0772ca */ /* 0x000fda00000e0000 */
[----:B------:R-:W-:-:S04]  /*1e4c0*/  UIADD3 UR7, UR7, 0x1, URZ ;  /* 0x0000000107077890 */ /* 0x000fc8000fffe03f */
[----:B------:R-:W-:-:S04]  /*1e4d0*/  UISETP.NE.AND UP0, UPT, UR7, 0x5, UPT ;  /* 0x000000050700788c */ /* 0x000fc8000bf05270 */
[----:B------:R-:W-:Y:S01]  /*1e4e0*/  USEL UR7, UR7, URZ, UP0 ;  /* 0x0000003f07077287 */ /* 0x000fe20008000000 */
[----:B------:R-:W-:Y:S11]  /*1e4f0*/  @!P0 BRA `(.L_x_32) ;  /* 0x0000000000048947 */ /* 0x000ff60003800000 */
[----:B------:R-:W-:Y:S01]  /*1e500*/  BPT.TRAP 0x1 ;  /* 0x000000040000795c */ /* 0x000fe20000300000 */
.L_x_32:
[----:B------:R-:W-:-:S13]  /*1e510*/  R2UR UR10, R23 ;  /* 0x00000000170a72ca */ /* 0x000fda00000e0000 */
[----:B------:R-:W-:-:S04]  /*1e520*/  ULEA UR10, UR7, UR10, 0x3 ;  /* 0x0000000a070a7291 */ /* 0x000fc8000f8e183f */
[----:B------:R-:W-:-:S04]  /*1e530*/  UIADD3 UR10, UR10, 0xc0028, URZ ;  /* 0x000c00280a0a7890 */ /* 0x000fc8000fffe03f */
[----:B------:R-:W-:-:S09]  /*1e540*/  UPRMT UR10, URZ, 0x654, UR10 ;  /* 0x000006543f0a7896 */ /* 0x000fd2000800000a */
[----:B------:R-:W-:Y:S01]  /*1e550*/  SYNCS.ARRIVE.TRANS64.RED.A1T0 RZ, [UR10], RZ ;  /* 0x000000ffffff79a7 */ /* 0x000fe2000810040a */
[----:B------:R-:W-:Y:S05]  /*1e560*/  @P1 BRA `(.L_x_33) ;  /* 0x0000000000041947 */ /* 0x000fea0003800000 */
[----:B------:R-:W-:Y:S01]  /*1e570*/  BPT.TRAP 0x1 ;  /* 0x000000040000795c */ /* 0x000fe20000300000 */
.L_x_33:
[----:B------:R-:W-:Y:S01]  /*1e580*/  UIADD3 UR6, UR6, 0x1, URZ ;  /* 0x0000000106067890 */ /* 0x000fe2000fffe03f */
[C---:B------:R-:W-:Y:S01]  /*1e590*/  ISETP.GT.AND P2, PT, R218.reuse, 0x2, PT ;  /* 0x00000002da00780c */ /* 0x040fe20003f44270 */
[----:B------:R-:W-:Y:S01]  /*1e5a0*/  UIADD3 UR7, UR7, 0x1, URZ ;  /* 0x0000000107077890 */ /* 0x000fe2000fffe03f */
[----:B------:R-:W-:Y:S01]  /*1e5b0*/  IADD3 R2, R218, -0x1, RZ ;  /* 0xffffffffda027810 */ /* 0x000fe20007ffe0ff */
[----:B------:R-:W-:Y:S01]  /*1e5c0*/  UISETP.NE.AND UP2, UPT, UR6, 0x5, UPT ;  /* 0x000000050600788c */ /* 0x000fe2000bf45270 */
[----:B------:R-:W-:Y:S01]  /*1e5d0*/  IMAD.MOV.U32 R4, RZ, RZ, R22 ;  /* 0x000000ffff047224 */ /* 0x000fe200078e0016 */
[----:B------:R-:W-:Y:S01]  /*1e5e0*/  UISETP.NE.AND UP0, UPT, UR7, 0x5, UPT ;  /* 0x000000050700788c */ /* 0x000fe2000bf05270 */
[----:B------:R-:W-:Y:S01]  /*1e5f0*/  MOV R218, R2 ;  /* 0x0000000200da7202 */ /* 0x000fe20000000f00 */
[----:B------:R-:W-:Y:S01]  /*1e600*/  USEL UR10, URZ, 0x1, UP2 ;  /* 0x000000013f0a7887 */ /* 0x000fe20009000000 */
[----:B------:R-:W-:Y:S01]  /*1e610*/  MOV R2, R216 ;  /* 0x000000d800027202 */ /* 0x000fe20000000f00 */
[----:B------:R-:W-:-:S02]  /*1e620*/  USEL UR7, UR7, URZ, UP0 ;  /* 0x0000003f07077287 */ /* 0x000fc40008000000 */
[----:B------:R-:W-:Y:S02]  /*1e630*/  USEL UR61, UR6, URZ, UP2 ;  /* 0x0000003f063d7287 */ /* 0x000fe40009000000 */
[----:B------:R-:W-:Y:S02]  /*1e640*/  LOP3.LUT R0, R217, UR10, RZ, 0x3c, !PT ;  /* 0x0000000ad9007c12 */ /* 0x000fe4000f8e3cff */
[----:B------:R-:W-:Y:S01]  /*1e650*/  IMAD.U32 R219, RZ, RZ, UR7 ;  /* 0x00000007ffdb7e24 */ /* 0x000fe2000f8e00ff */
[----:B------:R-:W-:Y:S07]  /*1e660*/  @P2 BRA `(.L_x_34) ;  /* 0xfffffefc00182947 */ /* 0x000fee000383ffff */
.L_x_23:
[----:B------:R-:W1:Y:S01]  /*1e670*/  SHFL.BFLY PT, R0, R222, 0x1, 0x1f ;  /* 0x0c201f00de007f89 */ /* 0x000e6200000e0000 */
[----:B------:R-:W-:Y:S01]  /*1e680*/  BSSY B0, `(.L_x_35) ;  /* 0x0000025000007945 */ /* 0x000fe20003800000 */
[----:B------:R-:W-:Y:S02]  /*1e690*/  MOV R10, 0x7f800000 ;  /* 0x7f800000000a7802 */ /* 0x000fe40000000f00 */
[----:B------:R-:W2:Y:S01]  /*1e6a0*/  SHFL.BFLY PT, R2, R221, 0x1, 0x1f ;  /* 0x0c201f00dd027f89 */ /* 0x000ea200000e0000 */
[----:B------:R-:W-:Y:S02]  /*1e6b0*/  MOV R9, 0x3f800000 ;  /* 0x3f80000000097802 */ /* 0x000fe40000000f00 */
[----:B------:R-:W-:Y:S01]  /*1e6c0*/  MOV R8, 0x7f800000 ;  /* 0x7f80000000087802 */ /* 0x000fe20000000f00 */
[----:B-1----:R-:W-:Y:S01]  /*1e6d0*/  FADD R222, R0, R222 ;  /* 0x000000de00de7221 */ /* 0x002fe20000000000 */
[----:B--2---:R-:W-:-:S04]  /*1e6e0*/  FADD R221, R2, R221 ;  /* 0x000000dd02dd7221 */ /* 0x004fc80000000000 */
[----:B------:R-:W1:Y:S04]  /*1e6f0*/  SHFL.BFLY PT, R0, R222, 0x2, 0x1f ;  /* 0x0c401f00de007f89 */ /* 0x000e6800000e0000 */
[----:B------:R-:W2:Y:S01]  /*1e700*/  SHFL.BFLY PT, R11, R221, 0x2, 0x1f ;  /* 0x0c401f00dd0b7f89 */ /* 0x000ea200000e0000 */
[C---:B-1----:R-:W-:Y:S01]  /*1e710*/  FSETP.NE.AND P0, PT, R222.reuse, -R0, PT ;  /* 0x80000000de00720b */ /* 0x042fe20003f05000 */
[----:B------:R-:W-:Y:S01]  /*1e720*/  FADD R222, R222, R0 ;  /* 0x00000000dede7221 */ /* 0x000fe20000000000 */
[----:B------:R-:W-:Y:S02]  /*1e730*/  IMAD.MOV.U32 R0, RZ, RZ, 0x3f800000 ;  /* 0x3f800000ff007424 */ /* 0x000fe400078e00ff */
[----:B--2---:R-:W-:-:S09]  /*1e740*/  FADD R4, R221, R11 ;  /* 0x0000000bdd047221 */ /* 0x004fd20000000000 */
[----:B------:R-:W-:Y:S05]  /*1e750*/  @!P0 BRA `(.L_x_36) ;  /* 0x00000000005c8947 */ /* 0x000fea0003800000 */
[----:B------:R-:W-:Y:S01]  /*1e760*/  MOV R0, R222 ;  /* 0x000000de00007202 */ /* 0x000fe20000000f00 */
[----:B------:R-:W-:Y:S04]  /*1e770*/  BSSY B1, `(.L_x_37) ;  /* 0x000000d000017945 */ /* 0x000fe80003800000 */
[----:B------:R-:W-:-:S05]  /*1e780*/  VIADD R2, R0, 0x1800000 ;  /* 0x0180000000027836 */ /* 0x000fca0000000000 */
[----:B------:R-:W-:-:S04]  /*1e790*/  LOP3.LUT R2, R2, 0x7f800000, RZ, 0xc0, !PT ;  /* 0x7f80000002027812 */ /* 0x000fc800078ec0ff */
[----:B------:R-:W-:-:S13]  /*1e7a0*/  ISETP.GT.U32.AND P0, PT, R2, 0x1ffffff, PT ;  /* 0x01ffffff0200780c */ /* 0x000fda0003f04070 */
[----:B------:R-:W-:Y:S05]  /*1e7b0*/  @P0 BRA `(.L_x_38) ;  /* 0x0000000000100947 */ /* 0x000fea0003800000 */
[----:B------:R-:W-:-:S07]  /*1e7c0*/  MOV R7, 0x1e7e0 ;  /* 0x0001e7e000077802 */ /* 0x000fce0000000f00 */
[----:B------:R-:W-:Y:S05]  /*1e7d0*/  CALL.REL.NOINC `($__internal_0_$__cuda_sm20_rcp_rn_f32_slowpath) ;  /* 0x0000008400dc7944 */ /* 0x000fea0003c00000 */
[----:B------:R-:W-:Y:S01]  /*1e7e0*/  MOV R2, R5 ;  /* 0x0000000500027202 */ /* 0x000fe20000000f00 */
[----:B------:R-:W-:Y:S06]  /*1e7f0*/  BRA `(.L_x_39) ;  /* 0x0000000000107947 */ /* 0x000fec0003800000 */
.L_x_38:
[----:B------:R-:W1:Y:S02]  /*1e800*/  MUFU.RCP R2, R0 ;  /* 0x0000000000027308 */ /* 0x000e640000001000 */
[----:B-1----:R-:W-:-:S04]  /*1e810*/  FFMA R3, R0, R2, -1 ;  /* 0xbf80000000037423 */ /* 0x002fc80000000002 */
[----:B------:R-:W-:-:S04]  /*1e820*/  FADD.FTZ R3, -R3, -RZ ;  /* 0x800000ff03037221 */ /* 0x000fc80000010100 */
[----:B------:R-:W-:-:S07]  /*1e830*/  FFMA R2, R2, R3, R2 ;  /* 0x0000000302027223 */ /* 0x000fce0000000002 */
.L_x_39:
[----:B------:R-:W-:Y:S05]  /*1e840*/  BSYNC B1 ;  /* 0x0000000000017941 */ /* 0x000fea0003800000 */
.L_x_37:
[----:B------:R-:W-:Y:S01]  /*1e850*/  FSETP.GEU.AND P0, PT, |R0|, 1.175494350822287508e-38, PT ;  /* 0x008000000000780b */ /* 0x000fe20003f0e200 */
[----:B------:R-:W-:-:S12]  /*1e860*/  ULDC UR4, c[0x0][0x600] ;  /* 0x0001800000047ab9 */ /* 0x000fd80000000800 */
[----:B------:R-:W-:-:S06]  /*1e870*/  @!P0 FMUL R0, R0, 16777216 ;  /* 0x4b80000000008820 */ /* 0x000fcc0000400000 */
[----:B------:R-:W1:Y:S02]  /*1e880*/  MUFU.LG2 R0, R0 ;  /* 0x0000000000007308 */ /* 0x000e640000000c00 */
[----:B-1----:R-:W-:-:S04]  /*1e890*/  @!P0 FADD R0, R0, -24 ;  /* 0xc1c0000000008421 */ /* 0x002fc80000000000 */
[----:B------:R-:W-:-:S04]  /*1e8a0*/  FMUL R0, R0, 0.69314718246459960938 ;  /* 0x3f31721800007820 */ /* 0x000fc80000400000 */
[----:B------:R-:W-:Y:S01]  /*1e8b0*/  FFMA R8, R216, UR4, R0 ;  /* 0x00000004d8087c23 */ /* 0x000fe20008000000 */
[----:B------:R-:W-:-:S07]  /*1e8c0*/  MOV R0, R2 ;  /* 0x0000000200007202 */ /* 0x000fce0000000f00 */
.L_x_36:
[----:B------:R-:W-:Y:S05]  /*1e8d0*/  BSYNC B0 ;  /* 0x0000000000007941 */ /* 0x000fea0003800000 */
.L_x_35:
[----:B------:R-:W2:Y:S01]  /*1e8e0*/  LDL.LU R164, [R1] ;  /* 0x0000000001a47983 */ /* 0x000ea20000300800 */
[----:B------:R-:W-:-:S03]  /*1e8f0*/  ULDC UR4, c[0x0][0x608] ;  /* 0x0001820000047ab9 */ /* 0x000fc60000000800 */
[----:B------:R-:W3:Y:S04]  /*1e900*/  LDL.LU R160, [R1+0x4] ;  /* 0x0000040001a07983 */ /* 0x000ee80000300800 */
[----:B------:R-:W4:Y:S04]  /*1e910*/  LDL.LU R156, [R1+0x10] ;  /* 0x00001000019c7983 */ /* 0x000f280000300800 */
[----:B------:R-:W5:Y:S04]  /*1e920*/  LDL.LU R152, [R1+0x14] ;  /* 0x0000140001987983 */ /* 0x000f680000300800 */
        /* <DEDUP_REMOVED lines=59> */
[----:B------:R-:W5:Y:S01]  /*1ece0*/  LDL.LU R2, [R1+0x1f4] ;  /* 0x0001f40001027983 */ /* 0x000f620000300800 */
[----:B------:R-:W-:Y:S01]  /*1ecf0*/  FMUL R0, R0, UR4 ;  /* 0x0000000400007c20 */ /* 0x000fe20008400000 */
[----:B------:R-:W-:Y:S01]  /*1ed00*/  FSETP.NE.AND P0, PT, R221, -R11, PT ;  /* 0x8000000bdd00720b */ /* 0x000fe20003f05000 */
[----:B------:R-:W-:Y:S02]  /*1ed10*/  BSSY B0, `(.L_x_40) ;  /* 0x00000f1000007945 */ /* 0x000fe40003800000 */
[-C--:B--2---:R-:W-:Y:S01]  /*1ed20*/  FMUL R164, R164, R0.reuse ;  /* 0x00000000a4a47220 */ /* 0x084fe20000400000 */
[-C--:B---3--:R-:W-:Y:S01]  /*1ed30*/  FMUL R160, R160, R0.reuse ;  /* 0x00000000a0a07220 */ /* 0x088fe20000400000 */
[-C--:B----4-:R-:W-:Y:S01]  /*1ed40*/  FMUL R156, R156, R0.reuse ;  /* 0x000000009c9c7220 */ /* 0x090fe20000400000 */
[-C--:B-----5:R-:W-:Y:S01]  /*1ed50*/  FMUL R152, R152, R0.reuse ;  /* 0x0000000098987220 */ /* 0x0a0fe20000400000 */
        /* <DEDUP_REMOVED lines=35> */
[----:B------:R-:W-:-:S04]  /*1ef90*/  FMUL R185, R174, R0 ;  /* 0x00000000aeb97220 */ /* 0x000fc80000400000 */
[----:B------:R-:W-:Y:S01]  /*1efa0*/  STL [R1+0x84], R175 ;  /* 0x000084af01007387 */ /* 0x000fe20000100800 */
[-C--:B------:R-:W-:Y:S01]  /*1efb0*/  FMUL R171, R171, R0.reuse ;  /* 0x00000000abab7220 */ /* 0x080fe20000400000 */
[----:B------:R-:W-:-:S04]  /*1efc0*/  FMUL R170, R170, R0 ;  /* 0x00000000aaaa7220 */ /* 0x000fc80000400000 */
[----:B------:R-:W-:Y:S01]  /*1efd0*/  STL [R1+0x94], R171 ;  /* 0x000094ab01007387 */ /* 0x000fe20000100800 */
[----:B------:R-:W-:-:S03]  /*1efe0*/  FMUL R167, R167, R0 ;  /* 0x00000000a7a77220 */ /* 0x000fc60000400000 */
        /* <DEDUP_REMOVED lines=40> */
[----:B------:R1:W-:Y:S01]  /*1f270*/  STL [R1+0x120], R6 ;  /* 0x0001200601007387 */ /* 0x0003e20000100800 */
[----:B------:R-:W-:-:S03]  /*1f280*/  FMUL R2, R2, R0 ;  /* 0x0000000002027220 */ /* 0x000fc60000400000 */
[----:B------:R2:W-:Y:S04]  /*1f290*/  STL [R1+0x144], R3 ;  /* 0x0001440301007387 */ /* 0x0005e80000100800 */
[----:B------:R3:W-:Y:S01]  /*1f2a0*/  STL [R1+0x130], R2 ;  /* 0x0001300201007387 */ /* 0x0007e20000100800 */
[-C--:B-1----:R-:W-:Y:S01]  /*1f2b0*/  FMUL R6, R24, R0.reuse ;  /* 0x0000000018067220 */ /* 0x082fe20000400000 */
[----:B--2---:R-:W-:-:S04]  /*1f2c0*/  FMUL R3, R25, R0 ;  /* 0x0000000019037220 */ /* 0x004fc80000400000 */
[----:B------:R1:W-:Y:S01]  /*1f2d0*/  STL [R1+0x154], R6 ;  /* 0x0001540601007387 */ /* 0x0003e20000100800 */
[----:B---3--:R-:W-:-:S03]  /*1f2e0*/  FMUL R2, R28, R0 ;  /* 0x000000001c027220 */ /* 0x008fc60000400000 */
        /* <DEDUP_REMOVED lines=119> */
[-C--:B---3--:R-:W-:Y:S01]  /*1fa60*/  FMUL R2, R148, R0.reuse ;  /* 0x0000000094027220 */ /* 0x088fe20000400000 */
[----:B------:R-:W-:Y:S02]  /*1fa70*/  FMUL R0, R149, R0 ;  /* 0x0000000095007220 */ /* 0x000fe40000400000 */
[----:B------:R1:W-:Y:S04]  /*1fa80*/  STL [R1+0x298], R3 ;  /* 0x0002980301007387 */ /* 0x0003e80000100800 */
[----:B------:R1:W-:Y:S04]  /*1fa90*/  STL [R1+0x2a8], R2 ;  /* 0x0002a80201007387 */ /* 0x0003e80000100800 */
[----:B------:R1:W-:Y:S01]  /*1faa0*/  STL [R1+0x2a0], R0 ;  /* 0x0002a00001007387 */ /* 0x0003e20000100800 */
[----:B------:R-:W-:Y:S05]  /*1fab0*/  @!P0 BRA `(.L_x_41) ;  /* 0x0000000000588947 */ /* 0x000fea0003800000 */
[----:B-1----:R-:W-:Y:S01]  /*1fac0*/  VIADD R0, R4, 0x1800000 ;  /* 0x0180000004007836 */ /* 0x002fe20000000000 */
[----:B------:R-:W-:Y:S04]  /*1fad0*/  BSSY B1, `(.L_x_42) ;  /* 0x000000c000017945 */ /* 0x000fe80003800000 */
[----:B------:R-:W-:-:S04]  /*1fae0*/  LOP3.LUT R0, R0, 0x7f800000, RZ, 0xc0, !PT ;  /* 0x7f80000000007812 */ /* 0x000fc800078ec0ff */
[----:B------:R-:W-:-:S13]  /*1faf0*/  ISETP.GT.U32.AND P0, PT, R0, 0x1ffffff, PT ;  /* 0x01ffffff0000780c */ /* 0x000fda0003f04070 */
[----:B------:R-:W-:Y:S05]  /*1fb00*/  @P0 BRA `(.L_x_43) ;  /* 0x0000000000100947 */ /* 0x000fea0003800000 */
[----:B------:R-:W-:Y:S02]  /*1fb10*/  MOV R0, R4 ;  /* 0x0000000400007202 */ /* 0x000fe40000000f00 */
[----:B------:R-:W-:-:S07]  /*1fb20*/  MOV R7, 0x1fb40 ;  /* 0x0001fb4000077802 */ /* 0x000fce0000000f00 */
[----:B------:R-:W-:Y:S05]  /*1fb30*/  CALL.REL.NOINC `($__internal_0_$__cuda_sm20_rcp_rn_f32_slowpath) ;  /* 0x0000007400047944 */ /* 0x000fea0003c00000 */
[----:B------:R-:W-:Y:S05]  /*1fb40*/  BRA `(.L_x_44) ;  /* 0x0000000000107947 */ /* 0x000fea0003800000 */
.L_x_43:
[----:B------:R-:W1:Y:S02]  /*1fb50*/  MUFU.RCP R5, R4 ;  /* 0x0000000400057308 */ /* 0x000e640000001000 */
[----:B-1----:R-:W-:-:S04]  /*1fb60*/  FFMA R0, R4, R5, -1 ;  /* 0xbf80000004007423 */ /* 0x002fc80000000005 */
[----:B------:R-:W-:-:S04]  /*1fb70*/  FADD.FTZ R0, -R0, -RZ ;  /* 0x800000ff00007221 */ /* 0x000fc80000010100 */
[----:B------:R-:W-:-:S07]  /*1fb80*/  FFMA R5, R5, R0, R5 ;  /* 0x0000000005057223 */ /* 0x000fce0000000005 */
.L_x_44:
[----:B------:R-:W-:Y:S05]  /*1fb90*/  BSYNC B1 ;  /* 0x0000000000017941 */ /* 0x000fea0003800000 */
.L_x_42:
[----:B------:R-:W-:Y:S01]  /*1fba0*/  FSETP.GEU.AND P0, PT, |R4|, 1.175494350822287508e-38, PT ;  /* 0x008000000400780b */ /* 0x000fe20003f0e200 */
[----:B------:R-:W-:Y:S01]  /*1fbb0*/  ULDC UR4, c[0x0][0x600] ;  /* 0x0001800000047ab9 */ /* 0x000fe20000000800 */
[----:B------:R-:W-:-:S11]  /*1fbc0*/  MOV R9, R5 ;  /* 0x0000000500097202 */ /* 0x000fd60000000f00 */
[----:B------:R-:W-:-:S06]  /*1fbd0*/  @!P0 FMUL R4, R4, 16777216 ;  /* 0x4b80000004048820 */ /* 0x000fcc0000400000 */
[----:B------:R-:W1:Y:S02]  /*1fbe0*/  MUFU.LG2 R4, R4 ;  /* 0x0000000400047308 */ /* 0x000e640000000c00 */
[----:B-1----:R-:W-:-:S04]  /*1fbf0*/  @!P0 FADD R4, R4, -24 ;  /* 0xc1c0000004048421 */ /* 0x002fc80000000000 */
[----:B------:R-:W-:-:S04]  /*1fc00*/  FMUL R4, R4, 0.69314718246459960938 ;  /* 0x3f31721804047820 */ /* 0x000fc80000400000 */
[----:B------:R-:W-:-:S07]  /*1fc10*/  FFMA R10, R22, UR4, R4 ;  /* 0x00000004160a7c23 */ /* 0x000fce0008000004 */
.L_x_41:
[----:B------:R-:W-:Y:S05]  /*1fc20*/  BSYNC B0 ;  /* 0x0000000000007941 */ /* 0x000fea0003800000 */
.L_x_40:
[----:B-1----:R-:W2:Y:S01]  /*1fc30*/  LDL R0, [R1+0x25c] ;  /* 0x00025c0001007983 */ /* 0x002ea20000100800 */
[----:B------:R-:W-:Y:S01]  /*1fc40*/  ULDC UR4, c[0x0][0x608] ;  /* 0x0001820000047ab9 */ /* 0x000fe20000000800 */
[----:B------:R-:W-:Y:S02]  /*1fc50*/  R2UR UR6, R23 ;  /* 0x00000000170672ca */ /* 0x000fe400000e0000 */
        /* <DEDUP_REMOVED lines=63> */
[----:B--2---:R-:W-:-:S03]  /*20050*/  R2UR UR5, R0 ;  /* 0x00000000000572ca */ /* 0x004fc600000e0000 */
[----:B------:R-:W2:Y:S01]  /*20060*/  LDL.LU R0, [R1+0x1fc] ;  /* 0x0001fc0001007983 */ /* 0x000ea20000300800 */
[----:B------:R-:W-:-:S09]  /*20070*/  FMUL R9, R9, UR4 ;  /* 0x0000000409097c20 */ /* 0x000fd20008400000 */
[----:B------:R-:W-:-:S06]  /*20080*/  UIADD3 UR4, UR5, -0x1, URZ ;  /* 0xffffffff05047890 */ /* 0x000fcc000fffe03f */
[----:B------:R-:W-:Y:S01]  /*20090*/  ISETP.NE.AND P0, PT, RZ, UR4, PT ;  /* 0x00000004ff007c0c */ /* 0x000fe2000bf05270 */
[----:B------:R-:W-:Y:S01]  /*200a0*/  ULEA UR4, UR5, UR6, 0x3 ;  /* 0x0000000605047291 */ /* 0x000fe2000f8e183f */
[-C--:B------:R-:W-:Y:S01]  /*200b0*/  FMUL R231, R78, R9.reuse ;  /* 0x000000094ee77220 */ /* 0x080fe20000400000 */
        /* <DEDUP_REMOVED lines=37> */
[----:B------:R-:W-:-:S03]  /*20310*/  FMUL R3, R99, R9 ;  /* 0x0000000963037220 */ /* 0x000fc60000400000 */
[----:B------:R1:W-:Y:S02]  /*20320*/  STL [R1+0x4], R2 ;  /* 0x0000040201007387 */ /* 0x0003e40000100800 */
[-C--:B-1----:R-:W-:Y:S01]  /*20330*/  FMUL R2, R102, R9.reuse ;  /* 0x0000000966027220 */ /* 0x082fe20000400000 */
[-C--:B--2---:R-:W-:Y:S01]  /*20340*/  FMUL R29, R0, R9.reuse ;  /* 0x00000009001d7220 */ /* 0x084fe20000400000 */
[----:B------:R-:W-:-:S05]  /*20350*/  FMUL R0, R98, R9 ;  /* 0x0000000962007220 */ /* 0x000fca0000400000 */
[----:B------:R1:W-:Y:S04]  /*20360*/  STL [R1+0x14], R0 ;  /* 0x0000140001007387 */ /* 0x0003e80000100800 */
[----:B------:R2:W-:Y:S01]  /*20370*/  STL [R1], R3 ;  /* 0x0000000301007387 */ /* 0x0005e20000100800 */
[----:B-1----:R-:W-:-:S03]  /*20380*/  FMUL R0, R103, R9 ;  /* 0x0000000967007220 */ /* 0x002fc60000400000 */
[----:B------:R1:W-:Y:S01]  /*20390*/  STL [R1+0x18], R2 ;  /* 0x0000180201007387 */ /* 0x0003e20000100800 */
[----:B--2---:R-:W-:-:S03]  /*203a0*/  FMUL R3, R106, R9 ;  /* 0x000000096a037220 */ /* 0x004fc60000400000 */
[----:B------:R2:W-:Y:S01]  /*203b0*/  STL [R1+0x10], R0 ;  /* 0x0000100001007387 */ /* 0x0005e20000100800 */
[----:B-1----:R-:W-:-:S03]  /*203c0*/  FMUL R2, R107, R9 ;  /* 0x000000096b027220 */ /* 0x002fc60000400000 */
[----:B------:R1:W-:Y:S01]  /*203d0*/  STL [R1+0x28], R3 ;  /* 0x0000280301007387 */ /* 0x0003e20000100800 */
[----:B--2---:R-:W-:-:S03]  /*203e0*/  FMUL R0, R110, R9 ;  /* 0x000000096e007220 */ /* 0x004fc60000400000 */
        /* <DEDUP_REMOVED lines=40> */
[----:B------:R-:W-:Y:S01]  /*20670*/  STL [R1+0x6c], R3 ;  /* 0x00006c0301007387 */ /* 0x000fe20000100800 */
[----:B---3--:R-:W-:-:S03]  /*20680*/  FMUL R0, R151, R9 ;  /* 0x0000000997007220 */ /* 0x008fc60000400000 */
[----:B------:R-:W-:Y:S04]  /*20690*/  STL [R1+0x7c], R2 ;  /* 0x00007c0201007387 */ /* 0x000fe80000100800 */
[----:B------:R1:W-:Y:S02]  /*206a0*/  STL [R1+0x74], R0 ;  /* 0x0000740001007387 */ /* 0x0003e40000100800 */
[----:B-1----:R-:W-:-:S04]  /*206b0*/  SEL R0, RZ, 0x1, P0 ;  /* 0x00000001ff007807 */ /* 0x002fc80000000000 */
[----:B------:R-:W-:-:S04]  /*206c0*/  SHF.L.U32 R0, R0, 0x1f, RZ ;  /* 0x0000001f00007819 */ /* 0x000fc800000006ff */
[----:B------:R-:W1:Y:S01]  /*206d0*/  SYNCS.PHASECHK.TRANS64.TRYWAIT P0, [UR4+0xc0098], R0 ;  /* 0x0c009800ff0075a7 */ /* 0x000e620008000144 */
[----:B------:R-:W2:Y:S01]  /*206e0*/  S2R R2, SR_TID.X ;  /* 0x0000000000027919 */ /* 0x000ea20000002100 */
        /* <DEDUP_REMOVED lines=61> */
[----:B-12---:R-:W-:Y:S06]  /*20ac0*/  @!P0 BRA `(.L_x_45) ;  /* 0x0000006000908947 */ /* 0x006fec0003800000 */
.L_x_122:
[----:B-1----:R-:W2:Y:S01]  /*20ad0*/  LDL.LU R3, [R1+0x260] ;  /* 0x0002600001037983 */ /* 0x002ea20000300800 */
[C---:B------:R-:W-:Y:S01]  /*20ae0*/  LOP3.LUT P0, RZ, R2.reuse, 0x3, RZ, 0xc0, !PT ;  /* 0x0000000302ff7812 */ /* 0x040fe2000780c0ff */
[----:B------:R-:W-:Y:S01]  /*20af0*/  ULDC.64 UR8, c[0x0][0x208] ;  /* 0x0000820000087ab9 */ /* 0x000fe20000000a00 */
[----:B------:R-:W-:Y:S01]  /*20b00*/  LOP3.LUT R59, R2, 0x7f, RZ, 0xc0, !PT ;  /* 0x0000007f023b7812 */ /* 0x000fe200078ec0ff */
[----:B------:R-:W-:Y:S03]  /*20b10*/  BSSY B0, `(.L_x_46) ;  /* 0x000001a000007945 */ /* 0x000fe60003800000 */
[----:B------:R-:W-:Y:S02]  /*20b20*/  SHF.R.U32.HI R58, RZ, 0x5, R59 ;  /* 0x00000005ff3a7819 */ /* 0x000fe4000001163b */
[----:B--2---:R-:W-:-:S13]  /*20b30*/  R2UR UR4, R3 ;  /* 0x00000000030472ca */ /* 0x004fda00000e0000 */
[----:B------:R-:W-:Y:S01]  /*20b40*/  USHF.L.U32 UR42, UR4, 0x6, URZ ;  /* 0x00000006042a7899 */ /* 0x000fe2000800063f */
[----:B------:R-:W-:Y:S11]  /*20b50*/  @P0 BRA `(.L_x_47) ;  /* 0x0000000000540947 */ /* 0x000ff60003800000 */
[----:B------:R-:W1:Y:S01]  /*20b60*/  S2UR UR4, SR_CTAID.Y ;  /* 0x00000000000479c3 */ /* 0x000e620000002600 */
[----:B------:R-:W-:Y:S01]  /*20b70*/  SHF.R.U32.HI R2, RZ, 0x2, R2 ;  /* 0x00000002ff027819 */ /* 0x000fe20000011602 */
[----:B------:R-:W-:Y:S01]  /*20b80*/  IMAD.SHL.U32 R0, R58, 0x10, RZ ;  /* 0x000000103a007824 */ /* 0x000fe200078e00ff */
[----:B------:R-:W-:Y:S01]  /*20b90*/  ULDC.64 UR6, c[0x0][0x688] ;  /* 0x0001a20000067ab9 */ /* 0x000fe20000000a00 */
[----:B------:R-:W-:Y:S01]  /*20ba0*/  ULDC UR10, c[0x0][0x288] ;  /* 0x0000a200000a7ab9 */ /* 0x000fe20000000800 */
[----:B------:R-:W-:-:S03]  /*20bb0*/  LOP3.LUT R2, R2, 0x7, RZ, 0xc0, !PT ;  /* 0x0000000702027812 */ /* 0x000fc600078ec0ff */
[----:B------:R-:W2:Y:S01]  /*20bc0*/  S2UR UR5, SR_CTAID.Z ;  /* 0x00000000000579c3 */ /* 0x000ea20000002700 */
[----:B------:R-:W-:-:S04]  /*20bd0*/  LOP3.LUT R0, R0, 0xfffffff0, R2, 0xe2, !PT ;  /* 0xfffffff000007812 */ /* 0x000fc800078ee202 */
[----:B------:R-:W-:-:S04]  /*20be0*/  IADD3 R2, R0, UR42, RZ ;  /* 0x0000002a00027c10 */ /* 0x000fc8000fffe0ff */
[C---:B------:R-:W-:Y:S02]  /*20bf0*/  ISETP.GE.U32.AND P0, PT, R2.reuse, UR10, PT ;  /* 0x0000000a02007c0c */ /* 0x040fe4000bf06070 */
[----:B------:R-:W-:-:S04]  /*20c00*/  IADD3 R2, R2, 0x8, RZ ;  /* 0x0000000802027810 */ /* 0x000fc80007ffe0ff */
[----:B------:R-:W-:Y:S01]  /*20c10*/  ISETP.GE.U32.AND P1, PT, R2, UR10, PT ;  /* 0x0000000a02007c0c */ /* 0x000fe2000bf26070 */
[----:B-1----:R-:W-:-:S04]  /*20c20*/  UIMAD UR4, UR4, UR6, UR42 ;  /* 0x00000006040472a4 */ /* 0x002fc8000f8e022a */
[----:B--2---:R-:W-:-:S06]  /*20c30*/  UIMAD UR4, UR5, UR7, UR4 ;  /* 0x00000007050472a4 */ /* 0x004fcc000f8e0204 */
[----:B------:R-:W-:Y:S01]  /*20c40*/  IADD3 R0, P2, R0, UR4, RZ ;  /* 0x0000000400007c10 */ /* 0x000fe2000ff5e0ff */
[----:B------:R-:W-:-:S04]  /*20c50*/  ULDC.64 UR4, c[0x0][0x680] ;  /* 0x0001a00000047ab9 */ /* 0x000fc80000000a00 */
[----:B------:R-:W-:Y:S01]  /*20c60*/  IMAD.X R3, RZ, RZ, RZ, P2 ;  /* 0x000000ffff037224 */ /* 0x000fe200010e06ff */
[----:B------:R-:W-:-:S04]  /*20c70*/  LEA R2, P2, R0, UR4, 0x2 ;  /* 0x0000000400027c11 */ /* 0x000fc8000f8410ff */
[----:B------:R-:W-:-:S05]  /*20c80*/  LEA.HI.X R3, R0, UR5, R3, 0x2, P2 ;  /* 0x0000000500037c11 */ /* 0x000fca00090f1403 */
[----:B------:R1:W-:Y:S04]  /*20c90*/  @!P0 STG.E desc[UR8][R2.64], R8 ;  /* 0x0000000802008986 */ /* 0x0003e8000c101908 */
[----:B------:R1:W-:Y:S02]  /*20ca0*/  @!P1 STG.E desc[UR8][R2.64+0x20], R10 ;  /* 0x0000200a02009986 */ /* 0x0003e4000c101908 */
.L_x_47:
[----:B------:R-:W-:Y:S05]  /*20cb0*/  BSYNC B0 ;  /* 0x0000000000007941 */ /* 0x000fea0003800000 */
.L_x_46:
[----:B------:R-:W-:Y:S02]  /*20cc0*/  ULDC.64 UR4, c[0x0][0x730] ;  /* 0x0001cc0000047ab9 */ /* 0x000fe40000000a00 */
[----:B------:R-:W-:-:S04]  /*20cd0*/  ISETP.NE.U32.AND P0, PT, RZ, UR4, PT ;  /* 0x00000004ff007c0c */ /* 0x000fc8000bf05070 */
[----:B------:R-:W-:-:S13]  /*20ce0*/  ISETP.NE.AND.EX P0, PT, RZ, UR5, PT, P0 ;  /* 0x00000005ff007c0c */ /* 0x000fda000bf05300 */
[----:B------:R-:W-:Y:S05]  /*20cf0*/  @P0 BRA `(.L_x_48) ;  /* 0x0000000000200947 */ /* 0x000fea0003800000 */
[----:B------:R-:W-:Y:S02]  /*20d00*/  ULDC.64 UR4, c[0x0][0x728] ;  /* 0x0001ca0000047ab9 */ /* 0x000fe40000000a00 */
[----:B------:R-:W-:-:S04]  /*20d10*/  ISETP.NE.U32.AND P0, PT, RZ, UR4, PT ;  /* 0x00000004ff007c0c */ /* 0x000fc8000bf05070 */
[----:B------:R-:W-:-:S13]  /*20d20*/  ISETP.NE.AND.EX P0, PT, RZ, UR5, PT, P0 ;  /* 0x00000005ff007c0c */ /* 0x000fda000bf05300 */
[----:B------:R-:W-:Y:S05]  /*20d30*/  @!P0 BRA `(.L_x_49) ;  /* 0x00000000000c8947 */ /* 0x000fea0003800000 */
[----:B-1----:R-:W1:Y:S02]  /*20d40*/  LDC.64 R2, c[0x0][0x728] ;  /* 0x0001ca00ff027b82 */ /* 0x002e640000000a00 */
[----:B-1----:R3:W5:Y:S01]  /*20d50*/  LDG.E R52, desc[UR8][R2.64] ;  /* 0x0000000802347981 */ /* 0x002762000c1e1900 */
[----:B------:R-:W-:Y:S05]  /*20d60*/  BRA `(.L_x_48) ;  /* 0x0000000000047947 */ /* 0x000fea0003800000 */
.L_x_49:
[----:B------:R-:W2:Y:S02]  /*20d70*/  LDC R52, c[0x0][0x720] ;  /* 0x0001c800ff347b82 */ /* 0x000ea40000000800 */
.L_x_48:
[----:B------:R-:W-:-:S04]  /*20d80*/  MOV R0, RZ ;  /* 0x000000ff00007202 */ /* 0x000fc80000000f00 */
[----:B------:R-:W-:-:S13]  /*20d90*/  LOP3.LUT P0, RZ, R0, 0x1bf, RZ, 0xc0, !PT ;  /* 0x000001bf00ff7812 */ /* 0x000fda000780c0ff */
[----:B------:R-:W-:Y:S05]  /*20da0*/  @!P0 BRA `(.L_x_50) ;  /* 0x0000000000408947 */ /* 0x000fea0003800000 */
[----:B-1-3--:R-:W-:Y:S01]  /*20db0*/  MOV R2, 0x0 ;  /* 0x0000000000027802 */ /* 0x00afe20000000f00 */
[----:B------:R-:W-:Y:S01]  /*20dc0*/  ULDC.64 UR4, c[0x4][0x70] ;  /* 0x01001c0000047ab9 */ /* 0x000fe20000000a00 */
[----:B------:R-:W-:Y:S01]  /*20dd0*/  ULDC.64 UR6, c[0x4][0x78] ;  /* 0x01001e0000067ab9 */ /* 0x000fe20000000a00 */
[----:B------:R-:W-:Y:S01]  /*20de0*/  ULDC.64 UR8, c[0x4][0x8] ;  /* 0x0100020000087ab9 */ /* 0x000fe20000000a00 */
[----:B------:R-:W-:Y:S01]  /*20df0*/  MOV R4, UR4 ;  /* 0x0000000400047c02 */ /* 0x000fe20008000f00 */
[----:B------:R-:W-:Y:S01]  /*20e00*/  IMAD.U32 R6, RZ, RZ, UR6 ;  /* 0x00000006ff067e24 */ /* 0x000fe2000f8e00ff */
[----:B------:R-:W1:Y:S01]  /*20e10*/  LDC.64 R2, c[0x4][R2] ;  /* 0x0100000002027b82 */ /* 0x000e620000000a00 */
[----:B------:R-:W-:Y:S01]  /*20e20*/  MOV R5, UR5 ;  /* 0x0000000500057c02 */ /* 0x000fe20008000f00 */
[----:B------:R-:W-:Y:S01]  /*20e30*/  IMAD.U32 R11, RZ, RZ, UR9 ;  /* 0x00000009ff0b7e24 */ /* 0x000fe2000f8e00ff */
[----:B------:R-:W-:Y:S01]  /*20e40*/  MOV R7, UR7 ;  /* 0x0000000700077c02 */ /* 0x000fe20008000f00 */
[----:B------:R-:W-:Y:S01]  /*20e50*/  IMAD.MOV.U32 R13, RZ, RZ, RZ ;  /* 0x000000ffff0d7224 */ /* 0x000fe200078e00ff */
[----:B------:R-:W-:-:S02]  /*20e60*/  MOV R10, UR8 ;  /* 0x00000008000a7c02 */ /* 0x000fc40008000f00 */
[----:B------:R-:W-:Y:S02]  /*20e70*/  MOV R8, 0x70 ;  /* 0x0000007000087802 */ /* 0x000fe40000000f00 */
[----:B------:R-:W-:-:S07]  /*20e80*/  MOV R12, 0x1 ;  /* 0x00000001000c7802 */ /* 0x000fce0000000f00 */
[----:B------:R-:W-:-:S07]  /*20e90*/  LEPC R20, `(.L_x_50) ;  /* 0x000000001014794e */ /* 0x000fce0000000000 */
[----:B-12--5:R-:W-:Y:S05]  /*20ea0*/  CALL.ABS.NOINC R2 ;  /* 0x0000000002007343 */ /* 0x026fea0003c00000 */
.L_x_50:
[----:B-1-3--:R-:W3:Y:S01]  /*20eb0*/  LDL R2, [R1+0x25c] ;  /* 0x00025c0001027983 */ /* 0x00aee20000100800 */
[----:B------:R-:W-:Y:S02]  /*20ec0*/  R2UR UR5, R23 ;  /* 0x00000000170572ca */ /* 0x000fe400000e0000 */
[----:B---3--:R-:W-:-:S11]  /*20ed0*/  R2UR UR4, R2 ;  /* 0x00000000020472ca */ /* 0x008fd600000e0000 */
[----:B------:R-:W-:Y:S02]  /*20ee0*/  MOV R2, UR5 ;  /* 0x0000000500027c02 */ /* 0x000fe40008000f00 */
[----:B------:R-:W-:-:S06]  /*20ef0*/  UIADD3 UR4, UR4, -0x1, URZ ;  /* 0xffffffff04047890 */ /* 0x000fcc000fffe03f */
[----:B------:R-:W-:-:S05]  /*20f00*/  MOV R0, UR4 ;  /* 0x0000000400007c02 */ /* 0x000fca0008000f00 */
[----:B------:R-:W-:-:S05]  /*20f10*/  IMAD R2, R0, 0x2200, R2 ;  /* 0x0000220000027824 */ /* 0x000fca00078e0202 */
[----:B------:R-:W-:-:S13]  /*20f20*/  LOP3.LUT P0, RZ, R2, 0x1b0, RZ, 0xc0, !PT ;  /* 0x000001b002ff7812 */ /* 0x000fda000780c0ff */
[----:B------:R-:W-:Y:S05]  /*20f30*/  @!P0 BRA `(.L_x_51) ;  /* 0x0000000000408947 */ /* 0x000fea0003800000 */
[----:B------:R-:W-:Y:S01]  /*20f40*/  MOV R14, 0x0 ;  /* 0x00000000000e7802 */ /* 0x000fe20000000f00 */
[----:B------:R-:W-:Y:S01]  /*20f50*/  ULDC.64 UR6, c[0x4][0x70] ;  /* 0x01001c0000067ab9 */ /* 0x000fe20000000a00 */
[----:B------:R-:W-:Y:S01]  /*20f60*/  ULDC.64 UR8, c[0x4][0x78] ;  /* 0x01001e0000087ab9 */ /* 0x000fe20000000a00 */
[----:B------:R-:W-:Y:S01]  /*20f70*/  ULDC.64 UR4, c[0x4][0x10] ;  /* 0x0100040000047ab9 */ /* 0x000fe20000000a00 */
[----:B------:R-:W-:Y:S01]  /*20f80*/  IMAD.U32 R4, RZ, RZ, UR6 ;  /* 0x00000006ff047e24 */ /* 0x000fe2000f8e00ff */
[----:B------:R-:W-:Y:S01]  /*20f90*/  MOV R5, UR7 ;  /* 0x0000000700057c02 */ /* 0x000fe20008000f00 */
[----:B------:R-:W1:Y:S01]  /*20fa0*/  LDC.64 R14, c[0x4][R14] ;  /* 0x010000000e0e7b82 */ /* 0x000e620000000a00 */
[----:B------:R-:W-:Y:S01]  /*20fb0*/  MOV R6, UR8 ;  /* 0x0000000800067c02 */ /* 0x000fe20008000f00 */
[----:B------:R-:W-:Y:S01]  /*20fc0*/  IMAD.U32 R7, RZ, RZ, UR9 ;  /* 0x00000009ff077e24 */ /* 0x000fe2000f8e00ff */
[----:B------:R-:W-:Y:S01]  /*20fd0*/  MOV R10, UR4 ;  /* 0x00000004000a7c02 */ /* 0x000fe20008000f00 */
[----:B------:R-:W-:Y:S01]  /*20fe0*/  IMAD.MOV.U32 R8, RZ, RZ, 0x70 ;  /* 0x00000070ff087424 */ /* 0x000fe200078e00ff */
[----:B------:R-:W-:-:S02]  /*20ff0*/  MOV R11, UR5 ;  /* 0x00000005000b7c02 */ /* 0x000fc40008000f00 */
[----:B------:R-:W-:Y:S02]  /*21000*/  MOV R12, 0x1 ;  /* 0x00000001000c7802 */ /* 0x000fe40000000f00 */
[----:B------:R-:W-:-:S07]  /*21010*/  MOV R13, RZ ;  /* 0x000000ff000d7202 */ /* 0x000fce0000000f00 */
[----:B------:R-:W-:-:S07]  /*21020*/  LEPC R20, `(.L_x_51) ;  /* 0x000000001014794e */ /* 0x000fce0000000000 */
[----:B-12--5:R-:W-:Y:S05]  /*21030*/  CALL.ABS.NOINC R14 ;  /* 0x000000000e007343 */ /* 0x026fea0003c00000 */
.L_x_51:
[----:B------:R-:W1:Y:S01]  /*21040*/  S2R R8, SR_TID.X ;  /* 0x0000000000087919 */ /* 0x000e620000002100 */
[----:B------:R-:W-:Y:S01]  /*21050*/  ULDC.64 UR4, c[0x0][0x730] ;  /* 0x0001cc0000047ab9 */ /* 0x000fe20000000a00 */
[----:B------:R-:W-:Y:S01]  /*21060*/  VIADD R59, R59, 0x1f ;  /* 0x0000001f3b3b7836 */ /* 0x000fe20000000000 */
[----:B------:R-:W-:-:S04]  /*21070*/  ISETP.NE.U32.AND P0, PT, RZ, UR4, PT ;  /* 0x00000004ff007c0c */ /* 0x000fc8000bf05070 */
[----:B------:R-:W-:Y:S02]  /*21080*/  ISETP.NE.AND.EX P0, PT, RZ, UR5, PT, P0 ;  /* 0x00000005ff007c0c */ /* 0x000fe4000bf05300 */
[----:B------:R-:W-:-:S11]  /*21090*/  ISETP.GT.U32.AND P1, PT, R59, 0x3e, PT ;  /* 0x0000003e3b00780c */ /* 0x000fd60003f24070 */
[----:B--2--5:R-:W2:Y:S01]  /*210a0*/  @P0 LDC R52, c[0x0][0x720] ;  /* 0x0001c800ff340b82 */ /* 0x024ea20000000800 */
[----:B-1----:R-:W-:Y:S02]  /*210b0*/  SHF.L.U32 R7, R8, 0x5, RZ ;  /* 0x0000000508077819 */ /* 0x002fe400000006ff */
[----:B------:R-:W-:Y:S02]  /*210c0*/  SHF.R.U32.HI R0, RZ, 0x1, R8 ;  /* 0x00000001ff007819 */ /* 0x000fe40000011608 */
[----:B------:R-:W-:-:S04]  /*210d0*/  LOP3.LUT R3, R7, 0xc0, RZ, 0xc0, !PT ;  /* 0x000000c007037812 */ /* 0x000fc800078ec0ff */
[----:B------:R-:W-:Y:S02]  /*210e0*/  LOP3.LUT R3, R3, 0x8, R0, 0xf8, !PT ;  /* 0x0000000803037812 */ /* 0x000fe400078ef800 */
[----:B------:R-:W-:Y:S01]  /*210f0*/  SHF.L.U32 R0, R8, 0x2, RZ ;  /* 0x0000000208007819 */ /* 0x000fe200000006ff */
[-C--:B--2---:R-:W-:Y:S01]  /*21100*/  FMUL R4, R164, R52.reuse ;  /* 0x00000034a4047220 */ /* 0x084fe20000400000 */
[-C--:B------:R-:W-:Y:S02]  /*21110*/  FMUL R160, R160, R52.reuse ;  /* 0x00000034a0a07220 */ /* 0x080fe40000400000 */
[----:B------:R-:W-:Y:S01]  /*21120*/  LOP3.LUT R3, R3, 0x18, R0, 0x78, !PT ;  /* 0x0000001803037812 */ /* 0x000fe200078e7800 */
[-C--:B------:R-:W-:Y:S01]  /*21130*/  FMUL R5, R72, R52.reuse ;  /* 0x0000003448057220 */ /* 0x080fe20000400000 */
[----:B------:R-:W-:Y:S01]  /*21140*/  LOP3.LUT R0, R7, 0x20, RZ, 0xc0, !PT ;  /* 0x0000002007007812 */ /* 0x000fe200078ec0ff */
[-C--:B------:R-:W-:Y:S01]  /*21150*/  FMUL R77, R77, R52.reuse ;  /* 0x000000344d4d7220 */ /* 0x080fe20000400000 */
[----:B------:R-:W-:Y:S01]  /*21160*/  LOP3.LUT R7, R7, 0x100, RZ, 0xc0, !PT ;  /* 0x0000010007077812 */ /* 0x000fe200078ec0ff */
[-C--:B------:R-:W-:Y:S01]  /*21170*/  FMUL R6, R156, R52.reuse ;  /* 0x000000349c067220 */ /* 0x080fe20000400000 */
[----:B------:R-:W-:Y:S01]  /*21180*/  FMUL R152, R152, R52 ;  /* 0x0000003498987220 */ /* 0x000fe20000400000 */
[----:B------:R-:W-:-:S02]  /*21190*/  IMAD R0, R58, 0x200, R0 ;  /* 0x000002003a007824 */ /* 0x000fc400078e0200 */
[----:B------:R-:W-:Y:S01]  /*211a0*/  FMUL R73, R73, R52 ;  /* 0x0000003449497220 */ /* 0x000fe20000400000 */
[----:B------:R-:W-:Y:S02]  /*211b0*/  F2FP.BF16.F32.PACK_AB R4, R160, R4 ;  /* 0x00000004a004723e */ /* 0x000fe400000010ff */
[----:B------:R-:W-:Y:S02]  /*211c0*/  F2FP.BF16.F32.PACK_AB R5, R77, R5 ;  /* 0x000000054d05723e */ /* 0x000fe400000010ff */
[----:B------:R-:W-:Y:S01]  /*211d0*/  IADD3 R3, R3, R0, R7 ;  /* 0x0000000003037210 */ /* 0x000fe20007ffe007 */
[----:B------:R-:W-:Y:S01]  /*211e0*/  FMUL R7, R64, R52 ;  /* 0x0000003440077220 */ /* 0x000fe20000400000 */
[----:B------:R-:W-:-:S04]  /*211f0*/  F2FP.BF16.F32.PACK_AB R6, R152, R6 ;  /* 0x000000069806723e */ /* 0x000fc800000010ff */
[----:B------:R-:W-:Y:S01]  /*21200*/  F2FP.BF16.F32.PACK_AB R7, R73, R7 ;  /* 0x000000074907723e */ /* 0x000fe200000010ff */
[----:B------:R-:W-:Y:S06]  /*21210*/  @P1 BRA `(.L_x_52) ;  /* 0x0000000000041947 */ /* 0x000fec0003800000 */
[----:B------:R-:W-:-:S04]  /*21220*/  DEPBAR.LE SB0, 0x1 ;  /* 0x000080400000791a */ /* 0x000fc80000000000 */
.L_x_52:
[----:B------:R-:W2:Y:S04]  /*21230*/  LDL.LU R10, [R1+0x84] ;  /* 0x00008400010a7983 */ /* 0x000ea80000300800 */
[----:B------:R-:W3:Y:S04]  /*21240*/  LDL.LU R9, [R1+0x80] ;  /* 0x0000800001097983 */ /* 0x000ee80000300800 */
[----:B------:R-:W4:Y:S04]  /*21250*/  LDL.LU R13, [R1+0x94] ;  /* 0x00009400010d7983 */ /* 0x000f280000300800 */
[----:B------:R-:W4:Y:S04]  /*21260*/  LDL.LU R73, [R1+0x90] ;  /* 0x0000900001497983 */ /* 0x000f280000300800 */
[----:B------:R-:W4:Y:S04]  /*21270*/  LDL.LU R72, [R1+0xa4] ;  /* 0x0000a40001487983 */ /* 0x000f280000300800 */
[----:B------:R-:W4:Y:S04]  /*21280*/  LDL.LU R21, [R1+0xa0] ;  /* 0x0000a00001157983 */ /* 0x000f280000300800 */
[----:B------:R-:W4:Y:S04]  /*21290*/  LDL.LU R15, [R1+0xb4] ;  /* 0x0000b400010f7983 */ /* 0x000f280000300800 */
[----:B------:R-:W4:Y:S04]  /*212a0*/  LDL.LU R12, [R1+0xb0] ;  /* 0x0000b000010c7983 */ /* 0x000f280000300800 */
[----:B------:R-:W4:Y:S04]  /*212b0*/  LDL.LU R20, [R1+0xc4] ;  /* 0x0000c40001147983 */ /* 0x000f280000300800 */
[----:B------:R-:W4:Y:S01]  /*212c0*/  LDL.LU R11, [R1+0xc0] ;  /* 0x0000c000010b7983 */ /* 0x000f220000300800 */
[----:B------:R-:W-:Y:S05]  /*212d0*/  WARPSYNC.ALL ;  /* 0x0000000000007948 */ /* 0x000fea0003800000 */
[----:B------:R-:W-:Y:S01]  /*212e0*/  LEA R3, R3, R2, 0x1 ;  /* 0x0000000203037211 */ /* 0x000fe200078e08ff */
[----:B------:R-:W-:Y:S01]  /*212f0*/  BAR.SYNC.DEFER_BLOCKING 0x1, 0x80 ;  /* 0x0042000000007b1d */ /* 0x000fe20000010000 */
[----:B------:R-:W-:Y:S01]  /*21300*/  LOP3.LUT P0, RZ, R8, 0x4, RZ, 0xc0, !PT ;  /* 0x0000000408ff7812 */ /* 0x000fe2000780c0ff */
[-C--:B------:R-:W-:Y:S01]  /*21310*/  FMUL R161, R161, R52.reuse ;  /* 0x00000034a1a17220 */ /* 0x080fe20000400000 */
[-C--:B------:R-:W-:Y:S01]  /*21320*/  FMUL R76, R76, R52.reuse ;  /* 0x000000344c4c7220 */ /* 0x080fe20000400000 */
[-C--:B------:R-:W-:Y:S01]  /*21330*/  FMUL R153, R153, R52.reuse ;  /* 0x0000003499997220 */ /* 0x080fe20000400000 */
[-C--:B------:R-:W-:Y:S01]  /*21340*/  FMUL R68, R68, R52.reuse ;  /* 0x0000003444447220 */ /* 0x080fe20000400000 */
[-C--:B------:R-:W-:Y:S01]  /*21350*/  FMUL R70, R184, R52.reuse ;  /* 0x00000034b8467220 */ /* 0x080fe20000400000 */
[-C--:B------:R-:W-:Y:S01]  /*21360*/  FMUL R184, R185, R52.reuse ;  /* 0x00000034b9b87220 */ /* 0x080fe20000400000 */
[----:B------:R-:W4:Y:S01]  /*21370*/  LDL.LU R14, [R1+0xd4] ;  /* 0x0000d400010e7983 */ /* 0x000f220000300800 */
[-C--:B------:R-:W-:Y:S01]  /*21380*/  FMUL R66, R180, R52.reuse ;  /* 0x00000034b4427220 */ /* 0x080fe20000400000 */
[-C--:B------:R-:W-:Y:S01]  /*21390*/  FMUL R62, R173, R52.reuse ;  /* 0x00000034ad3e7220 */ /* 0x080fe20000400000 */
[-C--:B------:R-:W-:Y:S01]  /*213a0*/  FMUL R58, R169, R52.reuse ;  /* 0x00000034a93a7220 */ /* 0x080fe20000400000 */
[----:B------:R-:W-:Y:S01]  /*213b0*/  STL [R1+0x2ac], R23 ;  /* 0x0002ac1701007387 */ /* 0x000fe20000100800 */
        /* <DEDUP_REMOVED lines=11> */
[----:B------:R1:W-:Y:S01]  /*21470*/  STSM.16.M88.4 [R3], R4 ;  /* 0x0000000403007844 */ /* 0x0003e20000000200 */
        /* <DEDUP_REMOVED lines=15> */
[-C--:B-1----:R-:W-:Y:S01]  /*21570*/  FMUL R7, R53, R52.reuse ;  /* 0x0000003435077220 */ /* 0x082fe20000400000 */
[----:B------:R-:W-:Y:S01]  /*21580*/  MOV R53, 0x10 ;  /* 0x0000001000357802 */ /* 0x000fe20000000f00 */
[-C--:B------:R-:W-:Y:S01]  /*21590*/  FMUL R4, R165, R52.reuse ;  /* 0x00000034a5047220 */ /* 0x080fe20000400000 */
[-C--:B------:R-:W-:Y:S01]  /*215a0*/  FMUL R5, R56, R52.reuse ;  /* 0x0000003438057220 */ /* 0x080fe20000400000 */
[-C--:B------:R-:W-:Y:S01]  /*215b0*/  FMUL R6, R157, R52.reuse ;  /* 0x000000349d067220 */ /* 0x080fe20000400000 */
[----:B------:R-:W-:Y:S01]  /*215c0*/  SEL R53, R53, 0xfffffff0, !P0 ;  /* 0xfffffff035357807 */ /* 0x000fe20004000000 */
[----:B------:R-:W-:Y:S01]  /*215d0*/  FMUL R56, R168, R52 ;  /* 0x00000034a8387220 */ /* 0x000fe20000400000 */
[----:B------:R-:W-:Y:S01]  /*215e0*/  F2FP.BF16.F32.PACK_AB R4, R161, R4 ;  /* 0x00000004a104723e */ /* 0x000fe200000010ff */
[----:B------:R-:W-:Y:S01]  /*215f0*/  FMUL R213, R213, R52 ;  /* 0x00000034d5d57220 */ /* 0x000fe20000400000 */
[----:B------:R-:W-:Y:S01]  /*21600*/  F2FP.BF16.F32.PACK_AB R5, R76, R5 ;  /* 0x000000054c05723e */ /* 0x000fe200000010ff */
[----:B------:R-:W-:Y:S01]  /*21610*/  IMAD R0, R53, 0x2, R3 ;  /* 0x0000000235007824 */ /* 0x000fe200078e0203 */
[----:B------:R-:W-:Y:S01]  /*21620*/  F2FP.BF16.F32.PACK_AB R6, R153, R6 ;  /* 0x000000069906723e */ /* 0x000fe200000010ff */
[-C--:B------:R-:W-:Y:S01]  /*21630*/  FMUL R212, R212, R52.reuse ;  /* 0x00000034d4d47220 */ /* 0x080fe20000400000 */
[----:B------:R-:W-:Y:S01]  /*21640*/  F2FP.BF16.F32.PACK_AB R7, R68, R7 ;  /* 0x000000074407723e */ /* 0x000fe200000010ff */
        /* <DEDUP_REMOVED lines=35> */
[-C--:B--2---:R-:W-:Y:S01]  /*21880*/  FMUL R185, R10, R52.reuse ;  /* 0x000000340ab97220 */ /* 0x084fe20000400000 */
[-C--:B------:R-:W-:Y:S01]  /*21890*/  FMUL R102, R55, R52.reuse ;  /* 0x0000003437667220 */ /* 0x080fe20000400000 */
[----:B------:R-:W2:Y:S01]  /*218a0*/  LDL.LU R10, [R1+0xd0] ;  /* 0x0000d000010a7983 */ /* 0x000ea20000300800 */
[-C--:B------:R-:W-:Y:S01]  /*218b0*/  FMUL R182, R182, R52.reuse ;  /* 0x00000034b6b67220 */ /* 0x080fe20000400000 */
[-C--:B---3--:R-:W-:Y:S01]  /*218c0*/  FMUL R180, R9, R52.reuse ;  /* 0x0000003409b47220 */ /* 0x088fe20000400000 */
[-C--:B------:R-:W-:Y:S01]  /*218d0*/  FMUL R183, R183, R52.reuse ;  /* 0x00000034b7b77220 */ /* 0x080fe20000400000 */
[----:B------:R-:W3:Y:S01]  /*218e0*/  LDL.LU R9, [R1+0xe4] ;  /* 0x0000e40001097983 */ /* 0x000ee20000300800 */
[----:B----4-:R-:W-:-:S03]  /*218f0*/  FMUL R181, R13, R52 ;  /* 0x000000340db57220 */ /* 0x010fc60000400000 */
[----:B------:R-:W4:Y:S01]  /*21900*/  LDL.LU R13, [R1+0xe0] ;  /* 0x0000e000010d7983 */ /* 0x000f220000300800 */
[-C--:B------:R-:W-:Y:S01]  /*21910*/  FMUL R103, R54, R52.reuse ;  /* 0x0000003436677220 */ /* 0x080fe20000400000 */
[-C--:B------:R-:W-:Y:S01]  /*21920*/  FMUL R83, R74, R52.reuse ;  /* 0x000000344a537220 */ /* 0x080fe20000400000 */
[-C--:B------:R-:W-:Y:S01]  /*21930*/  FMUL R79, R231, R52.reuse ;  /* 0x00000034e74f7220 */ /* 0x080fe20000400000 */
[----:B-1----:R-:W4:Y:S01]  /*21940*/  LDL.LU R6, [R1+0xf4] ;  /* 0x0000f40001067983 */ /* 0x002f220000300800 */
[-C--:B------:R-:W-:Y:S01]  /*21950*/  FMUL R176, R73, R52.reuse ;  /* 0x0000003449b07220 */ /* 0x080fe20000400000 */
[-C--:B------:R-:W-:Y:S01]  /*21960*/  FMUL R178, R178, R52.reuse ;  /* 0x00000034b2b27220 */ /* 0x080fe20000400000 */
[-C--:B------:R-:W-:Y:S01]  /*21970*/  FMUL R179, R179, R52.reuse ;  /* 0x00000034b3b37220 */ /* 0x080fe20000400000 */
[----:B------:R-:W4:Y:S04]  /*21980*/  LDL.LU R5, [R1+0xf0] ;  /* 0x0000f00001057983 */ /* 0x000f280000300800 */
[----:B------:R-:W4:Y:S01]  /*21990*/  LDL.LU R4, [R1+0x104] ;  /* 0x0001040001047983 */ /* 0x000f220000300800 */
[----:B------:R-:W-:-:S03]  /*219a0*/  FMUL R173, R15, R52 ;  /* 0x000000340fad7220 */ /* 0x000fc60000400000 */
[----:B------:R-:W4:Y:S01]  /*219b0*/  LDL.LU R15, [R1+0x100] ;  /* 0x00010000010f7983 */ /* 0x000f220000300800 */
[----:B------:R-:W-:-:S03]  /*219c0*/  FMUL R168, R12, R52 ;  /* 0x000000340ca87220 */ /* 0x000fc60000400000 */
[----:B------:R-:W4:Y:S04]  /*219d0*/  LDL.LU R12, [R1+0x114] ;  /* 0x00011400010c7983 */ /* 0x000f280000300800 */
[----:B------:R-:W4:Y:S01]  /*219e0*/  LDL.LU R8, [R1+0x110] ;  /* 0x0001100001087983 */ /* 0x000f220000300800 */
[----:B------:R-:W-:-:S03]  /*219f0*/  FMUL R164, R11, R52 ;  /* 0x000000340ba47220 */ /* 0x000fc60000400000 */
[----:B------:R-:W4:Y:S04]  /*21a00*/  LDL.LU R11, [R1+0x124] ;  /* 0x00012400010b7983 */ /* 0x000f280000300800 */
[----:B------:R-:W4:Y:S01]  /*21a10*/  LDL.LU R7, [R1+0x120] ;  /* 0x0001200001077983 */ /* 0x000f220000300800 */
        /* <DEDUP_REMOVED lines=43> */
[----:B------:R-:W-:Y:S01]  /*21cd0*/  @!PT LDS RZ, [RZ] ;  /* 0x00000000fffff984 */ /* 0x000fe20000000800 */
[----:B------:R-:W-:Y:S01]  /*21ce0*/  @!PT LDS RZ, [RZ] ;  /* 0x00000000fffff984 */ /* 0x000fe20000000800 */
[----:B------:R-:W-:Y:S01]  /*21cf0*/  @!PT LDS RZ, [RZ] ;  /* 0x00000000fffff984 */ /* 0x000fe20000000800 */
[----:B------:R-:W-:Y:S01]  /*21d00*/  @!PT LDS RZ, [RZ] ;  /* 0x00000000fffff984 */ /* 0x000fe20000000800 */
[----:B------:R1:W-:Y:S06]  /*21d10*/  MEMBAR.ALL.CTA ;  /* 0x0000000000007992 */ /* 0x0003ec0000008000 */
[----:B-1----:R-:W1:Y:S01]  /*21d20*/  FENCE.VIEW.ASYNC.S ;  /* 0x00000000000073c6 */ /* 0x002e620000000000 */
[----:B--2---:R-:W-:-:S03]  /*21d30*/  FMUL R160, R10, R52 ;  /* 0x000000340aa07220 */ /* 0x004fc60000400000 */
[----:B------:R-:W2:Y:S01]  /*21d40*/  LDL.LU R10, [R1+0x134] ;  /* 0x00013400010a7983 */ /* 0x000ea20000300800 */
[----:B---3--:R-:W-:-:S03]  /*21d50*/  FMUL R161, R9, R52 ;  /* 0x0000003409a17220 */ /* 0x008fc60000400000 */
[----:B------:R-:W3:Y:S01]  /*21d60*/  LDL.LU R9, [R1+0x130] ;  /* 0x0001300001097983 */ /* 0x000ee20000300800 */
[----:B----4-:R-:W-:-:S03]  /*21d70*/  FMUL R156, R13, R52 ;  /* 0x000000340d9c7220 */ /* 0x010fc60000400000 */
[----:B------:R-:W4:Y:S01]  /*21d80*/  LDL.LU R14, [R1+0x144] ;  /* 0x00014400010e7983 */ /* 0x000f220000300800 */
[----:B------:R-:W-:-:S03]  /*21d90*/  FMUL R157, R6, R52 ;  /* 0x00000034069d7220 */ /* 0x000fc60000400000 */
[----:B------:R-:W4:Y:S01]  /*21da0*/  LDL.LU R6, [R1+0x140] ;  /* 0x0001400001067983 */ /* 0x000f220000300800 */
[----:B------:R-:W-:-:S03]  /*21db0*/  FMUL R152, R5, R52 ;  /* 0x0000003405987220 */ /* 0x000fc60000400000 */
[----:B------:R-:W4:Y:S01]  /*21dc0*/  LDL.LU R13, [R1+0x154] ;  /* 0x00015400010d7983 */ /* 0x000f220000300800 */
[----:B------:R-:W-:-:S03]  /*21dd0*/  FMUL R153, R4, R52 ;  /* 0x0000003404997220 */ /* 0x000fc60000400000 */
[----:B------:R-:W4:Y:S04]  /*21de0*/  LDL.LU R5, [R1+0x150] ;  /* 0x0001500001057983 */ /* 0x000f280000300800 */
[----:B------:R-:W4:Y:S01]  /*21df0*/  LDL.LU R4, [R1+0x164] ;  /* 0x0001640001047983 */ /* 0x000f220000300800 */
[----:B------:R-:W-:-:S03]  /*21e00*/  FMUL R149, R12, R52 ;  /* 0x000000340c957220 */ /* 0x000fc60000400000 */
[----:B------:R-:W4:Y:S01]  /*21e10*/  LDL.LU R12, [R1+0x160] ;  /* 0x00016000010c7983 */ /* 0x000f220000300800 */
[----:B------:R-:W-:-:S03]  /*21e20*/  FMUL R144, R8, R52 ;  /* 0x0000003408907220 */ /* 0x000fc60000400000 */
[----:B------:R-:W4:Y:S01]  /*21e30*/  LDL.LU R8, [R1+0x174] ;  /* 0x0001740001087983 */ /* 0x000f220000300800 */
[----:B------:R-:W-:-:S03]  /*21e40*/  FMUL R145, R11, R52 ;  /* 0x000000340b917220 */ /* 0x000fc60000400000 */
[----:B------:R-:W4:Y:S01]  /*21e50*/  LDL.LU R11, [R1+0x170] ;  /* 0x00017000010b7983 */ /* 0x000f220000300800 */
[----:B------:R-:W-:-:S03]  /*21e60*/  FMUL R140, R7, R52 ;  /* 0x00000034078c7220 */ /* 0x000fc60000400000 */
[----:B------:R-:W4:Y:S01]  /*21e70*/  LDL.LU R7, [R1+0x184] ;  /* 0x0001840001077983 */ /* 0x000f220000300800 */
[-C--:B------:R-:W-:Y:S01]  /*21e80*/  FMUL R148, R15, R52.reuse ;  /* 0x000000340f947220 */ /* 0x080fe20000400000 */
[-C--:B------:R-:W-:Y:S01]  /*21e90*/  FMUL R75, R233, R52.reuse ;  /* 0x00000034e94b7220 */ /* 0x080fe20000400000 */
[-C--:B------:R-:W-:Y:S01]  /*21ea0*/  FMUL R55, R234, R52.reuse ;  /* 0x00000034ea377220 */ /* 0x080fe20000400000 */
[-C--:B------:R-:W-:Y:S01]  /*21eb0*/  FMUL R54, R232, R52.reuse ;  /* 0x00000034e8367220 */ /* 0x080fe20000400000 */
[-C--:B------:R-:W-:Y:S01]  /*21ec0*/  FMUL R74, R230, R52.reuse ;  /* 0x00000034e64a7220 */ /* 0x080fe20000400000 */
[----:B------:R-:W-:Y:S01]  /*21ed0*/  FMUL R231, R237, R52 ;  /* 0x00000034ede77220 */ /* 0x000fe20000400000 */
[----:B------:R-:W-:Y:S01]  /*21ee0*/  F2FP.BF16.F32.PACK_AB R59, R59, R226 ;  /* 0x000000e23b3b723e */ /* 0x000fe200000010ff */
[----:B------:R-:W-:Y:S01]  /*21ef0*/  BSSY B0, `(.L_x_53) ;  /* 0x00000d6000007945 */ /* 0x000fe20003800000 */
[----:B------:R-:W-:Y:S02]  /*21f00*/  F2FP.BF16.F32.PACK_AB R56, R56, R229 ;  /* 0x000000e53838723e */ /* 0x000fe400000010ff */
[----:B------:R-:W-:-:S02]  /*21f10*/  F2FP.BF16.F32.PACK_AB R57, R57, R228 ;  /* 0x000000e43939723e */ /* 0x000fc400000010ff */
[----:B------:R-:W-:Y:S02]  /*21f20*/  F2FP.BF16.F32.PACK_AB R58, R58, R227 ;  /* 0x000000e33a3a723e */ /* 0x000fe400000010ff */
[----:B------:R-:W-:Y:S02]  /*21f30*/  F2FP.BF16.F32.PACK_AB R60, R60, R225 ;  /* 0x000000e13c3c723e */ /* 0x000fe400000010ff */
[----:B------:R-:W-:Y:S02]  /*21f40*/  F2FP.BF16.F32.PACK_AB R61, R61, R224 ;  /* 0x000000e03d3d723e */ /* 0x000fe400000010ff */
[----:B------:R-:W-:Y:S02]  /*21f50*/  F2FP.BF16.F32.PACK_AB R62, R62, R223 ;  /* 0x000000df3e3e723e */ /* 0x000fe400000010ff */
[----:B------:R-:W-:Y:S01]  /*21f60*/  F2FP.BF16.F32.PACK_AB R63, R63, R222 ;  /* 0x000000de3f3f723e */ /* 0x000fe200000010ff */
[----:B-1----:R-:W-:Y:S01]  /*21f70*/  BAR.SYNC.DEFER_BLOCKING 0x1, 0x80 ;  /* 0x0042000000007b1d */ /* 0x002fe20000010000 */
[----:B--2---:R-:W-:-:S05]  /*21f80*/  FMUL R141, R10, R52 ;  /* 0x000000340a8d7220 */ /* 0x004fca0000400000 */
[----:B------:R-:W2:Y:S01]  /*21f90*/  LDL.LU R10, [R1+0x180] ;  /* 0x00018000010a7983 */ /* 0x000ea20000300800 */
[----:B---3--:R-:W-:-:S03]  /*21fa0*/  FMUL R136, R9, R52 ;  /* 0x0000003409887220 */ /* 0x008fc60000400000 */
[----:B------:R-:W3:Y:S01]  /*21fb0*/  LDL.LU R9, [R1+0x194] ;  /* 0x0001940001097983 */ /* 0x000ee20000300800 */
[----:B----4-:R-:W-:-:S03]  /*21fc0*/  FMUL R132, R6, R52 ;  /* 0x0000003406847220 */ /* 0x010fc60000400000 */
        /* <DEDUP_REMOVED lines=11> */
[-C--:B------:R-:W-:Y:S02]  /*22080*/  FMUL R133, R13, R52.reuse ;  /* 0x000000340d857220 */ /* 0x080fe40000400000 */
[----:B------:R-:W4:Y:S01]  /*22090*/  LDL.LU R8, [R1+0x1c0] ;  /* 0x0001c00001087983 */ /* 0x000f220000300800 */
[----:B------:R-:W-:-:S03]  /*220a0*/  FMUL R121, R7, R52 ;  /* 0x0000003407797220 */ /* 0x000fc60000400000 */
[----:B------:R-:W4:Y:S04]  /*220b0*/  LDL.LU R12, [R1+0x1d4] ;  /* 0x0001d400010c7983 */ /* 0x000f280000300800 */
[----:B------:R-:W4:Y:S04]  /*220c0*/  LDL.LU R13, [R1+0x1d0] ;  /* 0x0001d000010d7983 */ /* 0x000f280000300800 */
[----:B------:R-:W4:Y:S01]  /*220d0*/  LDL.LU R7, [R1+0x1e4] ;  /* 0x0001e40001077983 */ /* 0x000f220000300800 */
[----:B------:R-:W-:-:S03]  /*220e0*/  FMUL R120, R11, R52 ;  /* 0x000000340b787220 */ /* 0x000fc60000400000 */
[----:B------:R-:W4:Y:S01]  /*220f0*/  LDL.LU R11, [R1+0x1e0] ;  /* 0x0001e000010b7983 */ /* 0x000f220000300800 */
        /* <DEDUP_REMOVED lines=16> */
[----:B------:R-:W4:Y:S04]  /*22200*/  LDL.LU R7, [R1+0x210] ;  /* 0x0002100001077983 */ /* 0x000f280000300800 */
[----:B------:R-:W4:Y:S01]  /*22210*/  LDL.LU R13, [R1+0x21c] ;  /* 0x00021c00010d7983 */ /* 0x000f220000300800 */
[----:B------:R-:W-:-:S03]  /*22220*/  FMUL R113, R20, R52 ;  /* 0x0000003414717220 */ /* 0x000fc60000400000 */
[----:B------:R-:W4:Y:S04]  /*22230*/  LDL.LU R21, [R1+0x218] ;  /* 0x0002180001157983 */ /* 0x000f280000300800 */
[----:B------:R-:W4:Y:S04]  /*22240*/  LDL.LU R20, [R1+0x224] ;  /* 0x0002240001147983 */ /* 0x000f280000300800 */
[----:B------:R-:W4:Y:S04]  /*22250*/  LDL.LU R19, [R1+0x220] ;  /* 0x0002200001137983 */ /* 0x000f280000300800 */
[----:B------:R-:W4:Y:S01]  /*22260*/  LDL.LU R16, [R1+0x22c] ;  /* 0x00022c0001107983 */ /* 0x000f220000300800 */
[-C--:B------:R-:W-:Y:S01]  /*22270*/  FMUL R92, R11, R52.reuse ;  /* 0x000000340b5c7220 */ /* 0x080fe20000400000 */
[-C--:B------:R-:W-:Y:S01]  /*22280*/  FMUL R105, R14, R52.reuse ;  /* 0x000000340e697220 */ /* 0x080fe20000400000 */
[-C--:B------:R-:W-:Y:S01]  /*22290*/  FMUL R104, R15, R52.reuse ;  /* 0x000000340f687220 */ /* 0x080fe20000400000 */
[-C--:B--2---:R-:W-:Y:S01]  /*222a0*/  FMUL R93, R10, R52.reuse ;  /* 0x000000340a5d7220 */ /* 0x084fe20000400000 */
[-C--:B---3--:R-:W-:Y:S01]  /*222b0*/  FMUL R88, R9, R52.reuse ;  /* 0x0000003409587220 */ /* 0x088fe20000400000 */
[-C--:B----4-:R-:W-:Y:S01]  /*222c0*/  FMUL R89, R6, R52.reuse ;  /* 0x0000003406597220 */ /* 0x090fe20000400000 */
[----:B------:R-:W-:-:S02]  /*222d0*/  FMUL R84, R5, R52 ;  /* 0x0000003405547220 */ /* 0x000fc40000400000 */
[----:B------:R-:W2:Y:S01]  /*222e0*/  LDL.LU R5, [R1+0x228] ;  /* 0x0002280001057983 */ /* 0x000ea20000300800 */
[----:B------:R-:W-:-:S03]  /*222f0*/  FMUL R85, R4, R52 ;  /* 0x0000003404557220 */ /* 0x000fc60000400000 */
[----:B------:R-:W3:Y:S04]  /*22300*/  LDL.LU R4, [R1+0x234] ;  /* 0x0002340001047983 */ /* 0x000ee80000300800 */
[----:B------:R-:W4:Y:S04]  /*22310*/  LDL.LU R6, [R1+0x4] ;  /* 0x0000040001067983 */ /* 0x000f280000300800 */
[----:B------:R-:W3:Y:S01]  /*22320*/  LDL.LU R11, [R1+0x230] ;  /* 0x00023000010b7983 */ /* 0x000ee20000300800 */
[----:B------:R-:W-:-:S03]  /*22330*/  FMUL R80, R8, R52 ;  /* 0x0000003408507220 */ /* 0x000fc60000400000 */
[----:B------:R-:W4:Y:S04]  /*22340*/  LDL.LU R10, [R1+0x23c] ;  /* 0x00023c00010a7983 */ /* 0x000f280000300800 */
[----:B------:R-:W4:Y:S04]  /*22350*/  LDL.LU R9, [R1] ;  /* 0x0000000001097983 */ /* 0x000f280000300800 */
[----:B------:R-:W4:Y:S01]  /*22360*/  LDL.LU R8, [R1+0x14] ;  /* 0x0000140001087983 */ /* 0x000f220000300800 */
[-C--:B------:R-:W-:Y:S01]  /*22370*/  FMUL R81, R12, R52.reuse ;  /* 0x000000340c517220 */ /* 0x080fe20000400000 */
[----:B------:R-:W-:-:S02]  /*22380*/  FMUL R76, R7, R52 ;  /* 0x00000034074c7220 */ /* 0x000fc40000400000 */
[----:B------:R-:W4:Y:S04]  /*22390*/  LDL.LU R18, [R1+0x238] ;  /* 0x0002380001127983 */ /* 0x000f280000300800 */
[----:B------:R-:W4:Y:S04]  /*223a0*/  LDL.LU R17, [R1+0x244] ;  /* 0x0002440001117983 */ /* 0x000f280000300800 */
[----:B------:R-:W4:Y:S01]  /*223b0*/  LDL.LU R14, [R1+0x10] ;  /* 0x00001000010e7983 */ /* 0x000f220000300800 */
[----:B------:R-:W-:-:S03]  /*223c0*/  FMUL R77, R13, R52 ;  /* 0x000000340d4d7220 */ /* 0x000fc60000400000 */
[----:B------:R-:W4:Y:S04]  /*223d0*/  LDL.LU R7, [R1+0x18] ;  /* 0x0000180001077983 */ /* 0x000f280000300800 */
        /* <DEDUP_REMOVED lines=9> */
[-C--:B--2---:R-:W-:Y:S01]  /*22470*/  FMUL R230, R5, R52.reuse ;  /* 0x0000003405e67220 */ /* 0x084fe20000400000 */
[-C--:B------:R-:W-:Y:S01]  /*22480*/  FMUL R5, R236, R52.reuse ;  /* 0x00000034ec057220 */ /* 0x080fe20000400000 */
[-C--:B---3--:R-:W-:Y:S01]  /*22490*/  FMUL R19, R11, R52.reuse ;  /* 0x000000340b137220 */ /* 0x088fe20000400000 */
[----:B----4-:R-:W-:-:S04]  /*224a0*/  FMUL R11, R10, R52 ;  /* 0x000000340a0b7220 */ /* 0x010fc80000400000 */
[----:B------:R-:W-:Y:S01]  /*224b0*/  STL [R1+0xc], R19 ;  /* 0x00000c1301007387 */ /* 0x000fe20000100800 */
[----:B------:R-:W-:-:S03]  /*224c0*/  FMUL R9, R9, R52 ;  /* 0x0000003409097220 */ /* 0x000fc60000400000 */
[----:B------:R-:W-:Y:S01]  /*224d0*/  STL [R1+0x8], R11 ;  /* 0x0000080b01007387 */ /* 0x000fe20000100800 */
[----:B------:R-:W-:-:S03]  /*224e0*/  FMUL R10, R8, R52 ;  /* 0x00000034080a7220 */ /* 0x000fc60000400000 */
[----:B------:R-:W2:Y:S04]  /*224f0*/  LDL.LU R8, [R1+0x248] ;  /* 0x0002480001087983 */ /* 0x000ea80000300800 */
[----:B------:R1:W-:Y:S01]  /*22500*/  STL [R1+0x4], R9 ;  /* 0x0000040901007387 */ /* 0x0003e20000100800 */
[-C--:B------:R-:W-:Y:S01]  /*22510*/  FMUL R236, R17, R52.reuse ;  /* 0x0000003411ec7220 */ /* 0x080fe20000400000 */
[-C--:B------:R-:W-:Y:S02]  /*22520*/  FMUL R235, R14, R52.reuse ;  /* 0x000000340eeb7220 */ /* 0x080fe40000400000 */
[----:B-1----:R-:W3:Y:S01]  /*22530*/  LDL.LU R9, [R1+0x254] ;  /* 0x0002540001097983 */ /* 0x002ee20000300800 */
[----:B------:R-:W-:-:S03]  /*22540*/  FMUL R14, R12, R52 ;  /* 0x000000340c0e7220 */ /* 0x000fc60000400000 */
[----:B------:R1:W-:Y:S01]  /*22550*/  STL [R1], R10 ;  /* 0x0000000a01007387 */ /* 0x0003e20000100800 */
[----:B------:R-:W-:-:S03]  /*22560*/  FMUL R17, R13, R52 ;  /* 0x000000340d117220 */ /* 0x000fc60000400000 */
[----:B-1----:R-:W4:Y:S04]  /*22570*/  LDL.LU R10, [R1+0x24] ;  /* 0x00002400010a7983 */ /* 0x002f280000300800 */
[----:B------:R-:W4:Y:S04]  /*22580*/  LDL.LU R11, [R1+0x30] ;  /* 0x00003000010b7983 */ /* 0x000f280000300800 */
[----:B------:R-:W4:Y:S04]  /*22590*/  LDL.LU R12, [R1+0x250] ;  /* 0x00025000010c7983 */ /* 0x000f280000300800 */
[----:B------:R1:W-:Y:S04]  /*225a0*/  STL [R1+0x1c], R14 ;  /* 0x00001c0e01007387 */ /* 0x0003e80000100800 */
[----:B------:R-:W4:Y:S01]  /*225b0*/  LDL.LU R13, [R1+0x264] ;  /* 0x00026400010d7983 */ /* 0x000f220000300800 */
[----:B------:R-:W-:-:S03]  /*225c0*/  FMUL R237, R18, R52 ;  /* 0x0000003412ed7220 */ /* 0x000fc60000400000 */
[----:B-1----:R-:W4:Y:S04]  /*225d0*/  LDL.LU R14, [R1+0x2c] ;  /* 0x00002c00010e7983 */ /* 0x002f280000300800 */
[----:B------:R1:W-:Y:S01]  /*225e0*/  STL [R1+0x18], R17 ;  /* 0x0000181101007387 */ /* 0x0003e20000100800 */
[-C--:B------:R-:W-:Y:S01]  /*225f0*/  FMUL R18, R16, R52.reuse ;  /* 0x0000003410127220 */ /* 0x080fe20000400000 */
[-C--:B-1----:R-:W-:Y:S02]  /*22600*/  FMUL R17, R15, R52.reuse ;  /* 0x000000340f117220 */ /* 0x082fe40000400000 */
[----:B------:R-:W4:Y:S04]  /*22610*/  LDL.LU R15, [R1+0x38] ;  /* 0x00003800010f7983 */ /* 0x000f280000300800 */
[----:B------:R1:W-:Y:S04]  /*22620*/  STL [R1+0x14], R17 ;  /* 0x0000141101007387 */ /* 0x0003e80000100800 */
[----:B------:R-:W4:Y:S04]  /*22630*/  LDL.LU R16, [R1+0x258] ;  /* 0x0002580001107983 */ /* 0x000f280000300800 */
[----:B-1----:R-:W4:Y:S04]  /*22640*/  LDL.LU R17, [R1+0x26c] ;  /* 0x00026c0001117983 */ /* 0x002f280000300800 */
[----:B------:R1:W-:Y:S04]  /*22650*/  STL [R1+0x10], R18 ;  /* 0x0000101201007387 */ /* 0x0003e80000100800 */
[----:B-1----:R-:W4:Y:S04]  /*22660*/  LDL.LU R18, [R1+0x34] ;  /* 0x0000340001127983 */ /* 0x002f280000300800 */
[----:B------:R-:W4:Y:S04]  /*22670*/  LDL.LU R19, [R1+0x40] ;  /* 0x0000400001137983 */ /* 0x000f280000300800 */
        /* <DEDUP_REMOVED lines=14> */
[----:B------:R-:W2:Y:S04]  /*22760*/  LDL.LU R23, [R1+0x54] ;  /* 0x0000540001177983 */ /* 0x000ea80000300800 */
        /* <DEDUP_REMOVED lines=16> */
[----:B--2---:R-:W-:-:S03]  /*22870*/  FMUL R35, R23, R52 ;  /* 0x0000003417237220 */ /* 0x004fc60000400000 */
[----:B------:R-:W2:Y:S01]  /*22880*/  LDL.LU R23, [R1+0x7c] ;  /* 0x00007c0001177983 */ /* 0x000ea20000300800 */
[-C--:B------:R-:W-:Y:S01]  /*22890*/  FMUL R4, R4, R52.reuse ;  /* 0x0000003404047220 */ /* 0x080fe20000400000 */
[-C--:B------:R-:W-:Y:S01]  /*228a0*/  FMUL R6, R6, R52.reuse ;  /* 0x0000003406067220 */ /* 0x080fe20000400000 */
[-C--:B------:R-:W-:Y:S01]  /*228b0*/  FMUL R7, R7, R52.reuse ;  /* 0x0000003407077220 */ /* 0x080fe20000400000 */
[-C--:B------:R-:W-:Y:S01]  /*228c0*/  FMUL R8, R8, R52.reuse ;  /* 0x0000003408087220 */ /* 0x080fe20000400000 */
[-C--:B---3--:R-:W-:Y:S01]  /*228d0*/  FMUL R9, R9, R52.reuse ;  /* 0x0000003409097220 */ /* 0x088fe20000400000 */
[-C--:B----4-:R-:W-:Y:S01]  /*228e0*/  FMUL R10, R10, R52.reuse ;  /* 0x000000340a0a7220 */ /* 0x090fe20000400000 */
        /* <DEDUP_REMOVED lines=39> */
[----:B--2---:R-:W-:-:S02]  /*22b60*/  FMUL R52, R23, R52 ;  /* 0x0000003417347220 */ /* 0x004fc40000400000 */
[----:B------:R1:W5:Y:S01]  /*22b70*/  LDL.LU R23, [R1+0x2ac] ;  /* 0x0002ac0001177983 */ /* 0x0003620000300800 */
[----:B------:R-:W-:-:S04]  /*22b80*/  IADD3 R226, R3, 0x1000, RZ ;  /* 0x0000100003e27810 */ /* 0x000fc80007ffe0ff */
[----:B------:R-:W-:Y:S01]  /*22b90*/  LEA R53, R53, R226, 0x1 ;  /* 0x000000e235357211 */ /* 0x000fe200078e08ff */
[----:B------:R-:W-:Y:S06]  /*22ba0*/  @P1 BRA `(.L_x_54) ;  /* 0x0000000000281947 */ /* 0x000fec0003800000 */
[----:B------:R-:W-:Y:S01]  /*22bb0*/  S2UR UR44, SR_CTAID.Z ;  /* 0x00000000002c79c3 */ /* 0x000fe20000002700 */
[----:B------:R-:W-:Y:S01]  /*22bc0*/  ULDC.64 UR4, c[0x0][0x198] ;  /* 0x0000660000047ab9 */ /* 0x000fe20000000a00 */
[----:B------:R-:W-:Y:S01]  /*22bd0*/  R2UR UR40, R2 ;  /* 0x00000000022872ca */ /* 0x000fe200000e0000 */
[----:B------:R-:W-:Y:S01]  /*22be0*/  UIADD3 UR4, UP0, UR4, 0x670, URZ ;  /* 0x0000067004047890 */ /* 0x000fe2000ff1e03f */
[----:B------:R-:W-:-:S03]  /*22bf0*/  UMOV UR41, URZ ;  /* 0x0000003f00297c82 */ /* 0x000fc60008000000 */
[----:B------:R-:W-:Y:S01]  /*22c00*/  UIADD3.X UR5, URZ, UR5, URZ, UP0, !UPT ;  /* 0x000000053f057290 */ /* 0x000fe200087fe43f */
[----:B------:R-:W2:Y:S08]  /*22c10*/  S2UR UR43, SR_CTAID.Y ;  /* 0x00000000002b79c3 */ /* 0x000eb00000002600 */
[----:B--2---:R2:W-:Y:S01]  /*22c20*/  UTMASTG.4D [UR40], [UR4] ;  /* 0x00000028040073b5 */ /* 0x0045e20008018000 */
[----:B------:R0:W-:Y:S01]  /*22c30*/  UTMACMDFLUSH ;  /* 0x00000000000079b7 */ /* 0x0001e20000000000 */
[----:B--2---:R-:W-:-:S04]  /*22c40*/  DEPBAR.LE SB0, 0x1 ;  /* 0x000080400000791a */ /* 0x004fc80000000000 */
.L_x_54:
[----:B------:R-:W-:Y:S05]  /*22c50*/  BSYNC B0 ;  /* 0x0000000000007941 */ /* 0x000fea0003800000 */
.L_x_53:
[----:B------:R-:W-:Y:S01]  /*22c60*/  BAR.SYNC.DEFER_BLOCKING 0x1, 0x80 ;  /* 0x0042000000007b1d */ /* 0x000fe20000010000 */
[----:B------:R-:W-:Y:S02]  /*22c70*/  F2FP.BF16.F32.PACK_AB R64, R221, R64 ;  /* 0x00000040dd40723e */ /* 0x000fe400000010ff */
[----:B------:R-:W-:Y:S02]  /*22c80*/  F2FP.BF16.F32.PACK_AB R65, R220, R65 ;  /* 0x00000041dc41723e */ /* 0x000fe400000010ff */
[----:B------:R-:W-:Y:S01]  /*22c90*/  F2FP.BF16.F32.PACK_AB R66, R219, R66 ;  /* 0x00000042db42723e */ /* 0x000fe200000010ff */
[----:B------:R-:W-:Y:S01]  /*22ca0*/  BSSY B0, `(.L_x_55) ;  /* 0x000001c000007945 */ /* 0x000fe20003800000 */
[----:B------:R-:W-:Y:S02]  /*22cb0*/  F2FP.BF16.F32.PACK_AB R67, R218, R67 ;  /* 0x00000043da43723e */ /* 0x000fe400000010ff */
[----:B------:R-:W-:Y:S02]  /*22cc0*/  F2FP.BF16.F32.PACK_AB R68, R217, R68 ;  /* 0x00000044d944723e */ /* 0x000fe400000010ff */
[----:B------:R-:W-:-:S02]  /*22cd0*/  F2FP.BF16.F32.PACK_AB R69, R216, R69 ;  /* 0x00000045d845723e */ /* 0x000fc400000010ff */
[----:B------:R-:W-:Y:S02]  /*22ce0*/  F2FP.BF16.F32.PACK_AB R70, R215, R70 ;  /* 0x00000046d746723e */ /* 0x000fe400000010ff */
[----:B------:R-:W-:Y:S01]  /*22cf0*/  F2FP.BF16.F32.PACK_AB R71, R214, R71 ;  /* 0x00000047d647723e */ /* 0x000fe200000010ff */
[----:B------:R2:W-:Y:S04]  /*22d00*/  STSM.16.M88.4 [R3+0x1000], R56 ;  /* 0x0010003803007844 */ /* 0x0005e80000000200 */
[----:B------:R2:W-:Y:S01]  /*22d10*/  STSM.16.M88.4 [R0+0x1000], R60 ;  /* 0x0010003c00007844 */ /* 0x0005e20000000200 */
[----:B------:R-:W-:Y:S01]  /*22d20*/  @!PT LDS RZ, [RZ] ;  /* 0x00000000fffff984 */ /* 0x000fe20000000800 */
[----:B------:R-:W-:Y:S01]  /*22d30*/  @!PT LDS RZ, [RZ] ;  /* 0x00000000fffff984 */ /* 0x000fe20000000800 */
[----:B------:R-:W-:Y:S01]  /*22d40*/  @!PT LDS RZ, [RZ] ;  /* 0x00000000fffff984 */ /* 0x000fe20000000800 */
[----:B------:R-:W-:Y:S01]  /*22d50*/  @!PT LDS RZ, [RZ] ;  /* 0x00000000fffff984 */ /* 0x000fe20000000800 */
[----:B------:R3:W-:Y:S06]  /*22d60*/  MEMBAR.ALL.CTA ;  /* 0x0000000000007992 */ /* 0x0007ec0000008000 */
[----:B---3--:R-:W3:Y:S02]  /*22d70*/  FENCE.VIEW.ASYNC.S ;  /* 0x00000000000073c6 */ /* 0x008ee40000000000 */
[----:B---3--:R-:W-:Y:S06]  /*22d80*/  BAR.SYNC.DEFER_BLOCKING 0x1, 0x80 ;  /* 0x0042000000007b1d */ /* 0x008fec0000010000 */
[----:B------:R-:W-:Y:S05]  /*22d90*/  @P1 BRA `(.L_x_56) ;  /* 0x0000000000301947 */ /* 0x000fea0003800000 */
[----:B------:R-:W-:Y:S01]  /*22da0*/  S2UR UR12, SR_CTAID.Z ;  /* 0x00000000000c79c3 */ /* 0x000fe20000002700 */
[----:B------:R-:W-:Y:S01]  /*22db0*/  R2UR UR8, R2 ;  /* 0x00000000020872ca */ /* 0x000fe200000e0000 */
[----:B------:R-:W-:Y:S01]  /*22dc0*/  ULDC.64 UR4, c[0x0][0x198] ;  /* 0x0000660000047ab9 */ /* 0x000fe20000000a00 */
[----:B------:R-:W-:Y:S01]  /*22dd0*/  UMOV UR9, 0x20 ;  /* 0x0000002000097882 */ /* 0x000fe20000000000 */
[----:B------:R-:W-:Y:S01]  /*22de0*/  UIADD3 UR4, UP0, UR4, 0x670, URZ ;  /* 0x0000067004047890 */ /* 0x000fe2000ff1e03f */
[----:B------:R-:W-:-:S03]  /*22df0*/  UMOV UR10, UR42 ;  /* 0x0000002a000a7c82 */ /* 0x000fc60008000000 */
[----:B------:R-:W3:Y:S01]  /*22e00*/  S2UR UR11, SR_CTAID.Y ;  /* 0x00000000000b79c3 */ /* 0x000ee20000002600 */
[----:B------:R-:W-:-:S05]  /*22e10*/  UIADD3.X UR5, URZ, UR5, URZ, UP0, !UPT ;  /* 0x000000053f057290 */ /* 0x000fca00087fe43f */
[----:B------:R-:W-:-:S09]  /*22e20*/  UIADD3 UR8, UR8, 0x1000, URZ ;  /* 0x0000100008087890 */ /* 0x000fd2000fffe03f */
[----:B---3--:R3:W-:Y:S01]  /*22e30*/  UTMASTG.4D [UR8], [UR4] ;  /* 0x00000008040073b5 */ /* 0x0087e20008018000 */
[----:B------:R0:W-:Y:S01]  /*22e40*/  UTMACMDFLUSH ;  /* 0x00000000000079b7 */ /* 0x0001e20000000000 */
[----:B---3--:R-:W-:-:S04]  /*22e50*/  DEPBAR.LE SB0, 0x1 ;  /* 0x000080400000791a */ /* 0x008fc80000000000 */
.L_x_56:
[----:B------:R-:W-:Y:S05]  /*22e60*/  BSYNC B0 ;  /* 0x0000000000007941 */ /* 0x000fea0003800000 */
.L_x_55:
[----:B------:R-:W-:Y:S01]  /*22e70*/  BAR.SYNC.DEFER_BLOCKING 0x1, 0x80 ;  /* 0x0042000000007b1d */ /* 0x000fe20000010000 */
[----:B--2---:R-:W-:Y:S02]  /*22e80*/  F2FP.BF16.F32.PACK_AB R56, R213, R212 ;  /* 0x000000d4d538723e */ /* 0x004fe400000010ff */
        /* <DEDUP_REMOVED lines=8> */
[----:B------:R2:W-:Y:S04]  /*22f10*/  STSM.16.M88.4 [R3], R64 ;  /* 0x0000004003007844 */ /* 0x0005e80000000200 */
[----:B------:R2:W-:Y:S01]  /*22f20*/  STSM.16.M88.4 [R0], R68 ;  /* 0x0000004400007844 */ /* 0x0005e20000000200 */
        /* <DEDUP_REMOVED lines=9> */
[----:B------:R-:W-:Y:S01]  /*22fc0*/  ULDC.64 UR4, c[0x0][0x198] ;  /* 0x0000660000047ab9 */ /* 0x000fe20000000a00 */
[----:B------:R-:W-:Y:S01]  /*22fd0*/  R2UR UR8, R2 ;  /* 0x00000000020872ca */ /* 0x000fe200000e0000 */
[----:B------:R-:W-:Y:S01]  /*22fe0*/  UIADD3 UR4, UP0, UR4, 0x670, URZ ;  /* 0x0000067004047890 */ /* 0x000fe2000ff1e03f */
[----:B------:R-:W-:Y:S01]  /*22ff0*/  UMOV UR9, 0x40 ;  /* 0x0000004000097882 */ /* 0x000fe20000000000 */
[----:B------:R-:W-:Y:S02]  /*23000*/  UMOV UR10, UR42 ;  /* 0x0000002a000a7c82 */ /* 0x000fe40008000000 */
[----:B------:R-:W-:Y:S01]  /*23010*/  UIADD3.X UR5, URZ, UR5, URZ, UP0, !UPT ;  /* 0x000000053f057290 */ /* 0x000fe200087fe43f */
[----:B------:R-:W3:Y:S08]  /*23020*/  S2UR UR11, SR_CTAID.Y ;  /* 0x00000000000b79c3 */ /* 0x000ef00000002600 */
[----:B---3--:R3:W-:Y:S01]  /*23030*/  UTMASTG.4D [UR8], [UR4] ;  /* 0x00000008040073b5 */ /* 0x0087e20008018000 */
[----:B------:R0:W-:Y:S01]  /*23040*/  UTMACMDFLUSH ;  /* 0x00000000000079b7 */ /* 0x0001e20000000000 */
[----:B---3--:R-:W-:-:S04]  /*23050*/  DEPBAR.LE SB0, 0x1 ;  /* 0x000080400000791a */ /* 0x008fc80000000000 */
.L_x_58:
[----:B------:R-:W-:Y:S05]  /*23060*/  BSYNC B0 ;  /* 0x0000000000007941 */ /* 0x000fea0003800000 */
.L_x_57:
        /* <DEDUP_REMOVED lines=32> */
.L_x_60:
[----:B------:R-:W-:Y:S05]  /*23270*/  BSYNC B0 ;  /* 0x0000000000007941 */ /* 0x000fea0003800000 */
.L_x_59:
        /* <DEDUP_REMOVED lines=31> */
.L_x_62:
[----:B------:R-:W-:Y:S05]  /*23470*/  BSYNC B0 ;  /* 0x0000000000007941 */ /* 0x000fea0003800000 */
.L_x_61:
        /* <DEDUP_REMOVED lines=32> */
.L_x_64:
[----:B------:R-:W-:Y:S05]  /*23680*/  BSYNC B0 ;  /* 0x0000000000007941 */ /* 0x000fea0003800000 */
.L_x_63:
        /* <DEDUP_REMOVED lines=31> */
.L_x_66:
[----:B------:R-:W-:Y:S05]  /*23880*/  BSYNC B0 ;  /* 0x0000000000007941 */ /* 0x000fea0003800000 */
.L_x_65:
        /* <DEDUP_REMOVED lines=32> */
.L_x_68:
[----:B------:R-:W-:Y:S05]  /*23a90*/  BSYNC B0 ;  /* 0x0000000000007941 */ /* 0x000fea0003800000 */
.L_x_67:
        /* <DEDUP_REMOVED lines=31> */
.L_x_70:
[----:B------:R-:W-:Y:S05]  /*23c90*/  BSYNC B0 ;  /* 0x0000000000007941 */ /* 0x000fea0003800000 */
.L_x_69:
        /* <DEDUP_REMOVED lines=32> */
.L_x_72:
[----:B------:R-:W-:Y:S05]  /*23ea0*/  BSYNC B0 ;  /* 0x0000000000007941 */ /* 0x000fea0003800000 */
.L_x_71:
        /* <DEDUP_REMOVED lines=31> */
.L_x_74:
[----:B------:R-:W-:Y:S05]  /*240a0*/  BSYNC B0 ;  /* 0x0000000000007941 */ /* 0x000fea0003800000 */
.L_x_73:
[----:B--2---:R-:W2:Y:S04]  /*240b0*/  LDL.LU R65, [R1+0xc] ;  /* 0x00000c0001417983 */ /* 0x004ea80000300800 */
[----:B------:R-:W2:Y:S04]  /*240c0*/  LDL.LU R64, [R1+0x8] ;  /* 0x0000080001407983 */ /* 0x000ea80000300800 */
[----:B------:R-:W3:Y:S04]  /*240d0*/  LDL.LU R55, [R1+0x4] ;  /* 0x0000040001377983 */ /* 0x000ee80000300800 */
[----:B------:R-:W3:Y:S01]  /*240e0*/  LDL.LU R54, [R1] ;  /* 0x0000000001367983 */ /* 0x000ee20000300800 */
[----:B------:R-:W-:Y:S01]  /*240f0*/  BSSY B0, `(.L_x_75) ;  /* 0x0000020000007945 */ /* 0x000fe20003800000 */
[----:B------:R-:W-:Y:S01]  /*24100*/  F2FP.BF16.F32.PACK_AB R229, R232, R231 ;  /* 0x000000e7e8e5723e */ /* 0x000fe200000010ff */
[----:B------:R-:W-:Y:S01]  /*24110*/  BAR.SYNC.DEFER_BLOCKING 0x1, 0x80 ;  /* 0x0042000000007b1d */ /* 0x000fe20000010000 */
[----:B------:R-:W-:-:S02]  /*24120*/  F2FP.BF16.F32.PACK_AB R230, R230, R4 ;  /* 0x00000004e6e6723e */ /* 0x000fc400000010ff */
[----:B------:R-:W-:Y:S02]  /*24130*/  F2FP.BF16.F32.PACK_AB R231, R5, R6 ;  /* 0x0000000605e7723e */ /* 0x000fe400000010ff */
[----:B------:R-:W-:Y:S02]  /*24140*/  F2FP.BF16.F32.PACK_AB R228, R234, R233 ;  /* 0x000000e9eae4723e */ /* 0x000fe400000010ff */
        /* <DEDUP_REMOVED lines=9> */
[----:B-1----:R-:W1:Y:S02]  /*241e0*/  FENCE.VIEW.ASYNC.S ;  /* 0x00000000000073c6 */ /* 0x002e640000000000 */
[----:B-1----:R-:W-:Y:S01]  /*241f0*/  BAR.SYNC.DEFER_BLOCKING 0x1, 0x80 ;  /* 0x0042000000007b1d */ /* 0x002fe20000010000 */
[----:B--2---:R-:W-:-:S02]  /*24200*/  F2FP.BF16.F32.PACK_AB R4, R65, R64 ;  /* 0x000000404104723e */ /* 0x004fc400000010ff */
[----:B---3--:R-:W-:-:S03]  /*24210*/  F2FP.BF16.F32.PACK_AB R5, R55, R54 ;  /* 0x000000363705723e */ /* 0x008fc600000010ff */
[----:B----4-:R-:W-:Y:S05]  /*24220*/  @P1 BRA `(.L_x_76) ;  /* 0x0000000000301947 */ /* 0x010fea0003800000 */
[----:B------:R-:W-:Y:S01]  /*24230*/  S2UR UR12, SR_CTAID.Z ;  /* 0x00000000000c79c3 */ /* 0x000fe20000002700 */
[----:B------:R-:W-:Y:S01]  /*24240*/  R2UR UR8, R2 ;  /* 0x00000000020872ca */ /* 0x000fe200000e0000 */
[----:B------:R-:W-:Y:S01]  /*24250*/  ULDC.64 UR4, c[0x0][0x198] ;  /* 0x0000660000047ab9 */ /* 0x000fe20000000a00 */
[----:B------:R-:W-:Y:S01]  /*24260*/  UMOV UR9, 0x160 ;  /* 0x0000016000097882 */ /* 0x000fe20000000000 */
[----:B------:R-:W-:Y:S01]  /*24270*/  UIADD3 UR4, UP0, UR4, 0x670, URZ ;  /* 0x0000067004047890 */ /* 0x000fe2000ff1e03f */
[----:B------:R-:W-:-:S03]  /*24280*/  UMOV UR10, UR42 ;  /* 0x0000002a000a7c82 */ /* 0x000fc60008000000 */
[----:B------:R-:W1:Y:S01]  /*24290*/  S2UR UR11, SR_CTAID.Y ;  /* 0x00000000000b79c3 */ /* 0x000e620000002600 */
[----:B------:R-:W-:-:S05]  /*242a0*/  UIADD3.X UR5, URZ, UR5, URZ, UP0, !UPT ;  /* 0x000000053f057290 */ /* 0x000fca00087fe43f */
[----:B------:R-:W-:-:S09]  /*242b0*/  UIADD3 UR8, UR8, 0x1000, URZ ;  /* 0x0000100008087890 */ /* 0x000fd2000fffe03f */
[----:B-1----:R1:W-:Y:S01]  /*242c0*/  UTMASTG.4D [UR8], [UR4] ;  /* 0x00000008040073b5 */ /* 0x0023e20008018000 */
[----:B------:R0:W-:Y:S01]  /*242d0*/  UTMACMDFLUSH ;  /* 0x00000000000079b7 */ /* 0x0001e20000000000 */
[----:B-1----:R-:W-:-:S04]  /*242e0*/  DEPBAR.LE SB0, 0x1 ;  /* 0x000080400000791a */ /* 0x002fc80000000000 */
.L_x_76:
[----:B------:R-:W-:Y:S05]  /*242f0*/  BSYNC B0 ;  /* 0x0000000000007941 */ /* 0x000fea0003800000 */
.L_x_75:
[----:B------:R-:W2:Y:S04]  /*24300*/  LDL.LU R57, [R1+0x1c] ;  /* 0x00001c0001397983 */ /* 0x000ea80000300800 */
[----:B------:R-:W2:Y:S04]  /*24310*/  LDL.LU R56, [R1+0x18] ;  /* 0x0000180001387983 */ /* 0x000ea80000300800 */
[----:B------:R-:W3:Y:S04]  /*24320*/  LDL.LU R55, [R1+0x14] ;  /* 0x0000140001377983 */ /* 0x000ee80000300800 */
[----:B------:R-:W3:Y:S01]  /*24330*/  LDL.LU R54, [R1+0x10] ;  /* 0x0000100001367983 */ /* 0x000ee20000300800 */
        /* <DEDUP_REMOVED lines=15> */
[----:B----4-:R-:W4:Y:S02]  /*24430*/  FENCE.VIEW.ASYNC.S ;  /* 0x00000000000073c6 */ /* 0x010f240000000000 */
[----:B----4-:R-:W-:Y:S01]  /*24440*/  BAR.SYNC.DEFER_BLOCKING 0x1, 0x80 ;  /* 0x0042000000007b1d */ /* 0x010fe20000010000 */
[----:B--2---:R-:W-:-:S02]  /*24450*/  F2FP.BF16.F32.PACK_AB R56, R57, R56 ;  /* 0x000000383938723e */ /* 0x004fc400000010ff */
[----:B---3--:R-:W-:-:S03]  /*24460*/  F2FP.BF16.F32.PACK_AB R57, R55, R54 ;  /* 0x000000363739723e */ /* 0x008fc600000010ff */
[----:B-1----:R-:W-:Y:S05]  /*24470*/  @P1 BRA `(.L_x_78) ;  /* 0x00000000002c1947 */ /* 0x002fea0003800000 */
[----:B------:R-:W-:Y:S01]  /*24480*/  S2UR UR12, SR_CTAID.Z ;  /* 0x00000000000c79c3 */ /* 0x000fe20000002700 */
[----:B------:R-:W-:Y:S01]  /*24490*/  ULDC.64 UR4, c[0x0][0x198] ;  /* 0x0000660000047ab9 */ /* 0x000fe20000000a00 */
[----:B------:R-:W-:Y:S01]  /*244a0*/  R2UR UR8, R2 ;  /* 0x00000000020872ca */ /* 0x000fe200000e0000 */
[----:B------:R-:W-:Y:S01]  /*244b0*/  UIADD3 UR4, UP0, UR4, 0x670, URZ ;  /* 0x0000067004047890 */ /* 0x000fe2000ff1e03f */
[----:B------:R-:W-:Y:S01]  /*244c0*/  UMOV UR9, 0x180 ;  /* 0x0000018000097882 */ /* 0x000fe20000000000 */
[----:B------:R-:W-:Y:S02]  /*244d0*/  UMOV UR10, UR42 ;  /* 0x0000002a000a7c82 */ /* 0x000fe40008000000 */
[----:B------:R-:W-:Y:S01]  /*244e0*/  UIADD3.X UR5, URZ, UR5, URZ, UP0, !UPT ;  /* 0x000000053f057290 */ /* 0x000fe200087fe43f */
[----:B------:R-:W1:Y:S08]  /*244f0*/  S2UR UR11, SR_CTAID.Y ;  /* 0x00000000000b79c3 */ /* 0x000e700000002600 */
[----:B-1----:R1:W-:Y:S01]  /*24500*/  UTMASTG.4D [UR8], [UR4] ;  /* 0x00000008040073b5 */ /* 0x0023e20008018000 */
[----:B------:R0:W-:Y:S01]  /*24510*/  UTMACMDFLUSH ;  /* 0x00000000000079b7 */ /* 0x0001e20000000000 */
[----:B-1----:R-:W-:-:S04]  /*24520*/  DEPBAR.LE SB0, 0x1 ;  /* 0x000080400000791a */ /* 0x002fc80000000000 */
.L_x_78:
[----:B------:R-:W-:Y:S05]  /*24530*/  BSYNC B0 ;  /* 0x0000000000007941 */ /* 0x000fea0003800000 */
.L_x_77:
        /* <DEDUP_REMOVED lines=17> */
[----:B--2---:R-:W2:Y:S02]  /*24650*/  FENCE.VIEW.ASYNC.S ;  /* 0x00000000000073c6 */ /* 0x004ea40000000000 */
[----:B--2---:R-:W-:Y:S06]  /*24660*/  BAR.SYNC.DEFER_BLOCKING 0x1, 0x80 ;  /* 0x0042000000007b1d */ /* 0x004fec0000010000 */
[----:B------:R-:W-:Y:S05]  /*24670*/  @P1 BRA `(.L_x_80) ;  /* 0x0000000000301947 */ /* 0x000fea0003800000 */
[----:B------:R-:W-:Y:S01]  /*24680*/  S2UR UR12, SR_CTAID.Z ;  /* 0x00000000000c79c3 */ /* 0x000fe20000002700 */
[----:B------:R-:W-:Y:S01]  /*24690*/  R2UR UR8, R2 ;  /* 0x00000000020872ca */ /* 0x000fe200000e0000 */
[----:B------:R-:W-:Y:S01]  /*246a0*/  ULDC.64 UR4, c[0x0][0x198] ;  /* 0x0000660000047ab9 */ /* 0x000fe20000000a00 */
[----:B------:R-:W-:Y:S01]  /*246b0*/  UMOV UR9, 0x1a0 ;  /* 0x000001a000097882 */ /* 0x000fe20000000000 */
[----:B------:R-:W-:Y:S01]  /*246c0*/  UIADD3 UR4, UP0, UR4, 0x670, URZ ;  /* 0x0000067004047890 */ /* 0x000fe2000ff1e03f */
[----:B------:R-:W-:-:S03]  /*246d0*/  UMOV UR10, UR42 ;  /* 0x0000002a000a7c82 */ /* 0x000fc60008000000 */
[----:B------:R-:W2:Y:S01]  /*246e0*/  S2UR UR11, SR_CTAID.Y ;  /* 0x00000000000b79c3 */ /* 0x000ea20000002600 */
[----:B------:R-:W-:-:S05]  /*246f0*/  UIADD3.X UR5, URZ, UR5, URZ, UP0, !UPT ;  /* 0x000000053f057290 */ /* 0x000fca00087fe43f */
[----:B------:R-:W-:-:S09]  /*24700*/  UIADD3 UR8, UR8, 0x1000, URZ ;  /* 0x0000100008087890 */ /* 0x000fd2000fffe03f */
[----:B--2---:R2:W-:Y:S01]  /*24710*/  UTMASTG.4D [UR8], [UR4] ;  /* 0x00000008040073b5 */ /* 0x0045e20008018000 */
[----:B------:R0:W-:Y:S01]  /*24720*/  UTMACMDFLUSH ;  /* 0x00000000000079b7 */ /* 0x0001e20000000000 */
[----:B--2---:R-:W-:-:S04]  /*24730*/  DEPBAR.LE SB0, 0x1 ;  /* 0x000080400000791a */ /* 0x004fc80000000000 */
.L_x_80:
[----:B------:R-:W-:Y:S05]  /*24740*/  BSYNC B0 ;  /* 0x0000000000007941 */ /* 0x000fea0003800000 */
.L_x_79:
[----:B------:R-:W-:Y:S01]  /*24750*/  BAR.SYNC.DEFER_BLOCKING 0x1, 0x80 ;  /* 0x0042000000007b1d */ /* 0x000fe20000010000 */
[----:B-1----:R-:W-:Y:S02]  /*24760*/  F2FP.BF16.F32.PACK_AB R12, R37, R38 ;  /* 0x00000026250c723e */ /* 0x002fe400000010ff */
        /* <DEDUP_REMOVED lines=25> */
[----:B------:R-:W2:Y:S08]  /*24900*/  S2UR UR11, SR_CTAID.Y ;  /* 0x00000000000b79c3 */ /* 0x000eb00000002600 */
[----:B--2---:R2:W-:Y:S01]  /*24910*/  UTMASTG.4D [UR8], [UR4] ;  /* 0x00000008040073b5 */ /* 0x0045e20008018000 */
[----:B------:R0:W-:Y:S01]  /*24920*/  UTMACMDFLUSH ;  /* 0x00000000000079b7 */ /* 0x0001e20000000000 */
[----:B--2---:R-:W-:-:S04]  /*24930*/  DEPBAR.LE SB0, 0x1 ;  /* 0x000080400000791a */ /* 0x004fc80000000000 */
.L_x_82:
[----:B------:R-:W-:Y:S05]  /*24940*/  BSYNC B0 ;  /* 0x0000000000007941 */ /* 0x000fea0003800000 */
.L_x_81:
[----:B------:R-:W-:Y:S06]  /*24950*/  BAR.SYNC.DEFER_BLOCKING 0x1, 0x80 ;  /* 0x0042000000007b1d */ /* 0x000fec0000010000 */
[----:B------:R-:W-:Y:S01]  /*24960*/  BSSY B0, `(.L_x_83) ;  /* 0x0000016000007945 */ /* 0x000fe20003800000 */
        /* <DEDUP_REMOVED lines=19> */
[----:B---3--:R3:W-:Y:S02]  /*24aa0*/  UTMASTG.4D [UR8], [UR4] ;  /* 0x00000008040073b5 */ /* 0x0087e40008018000 */
[----:B---3--:R0:W-:Y:S02]  /*24ab0*/  UTMACMDFLUSH ;  /* 0x00000000000079b7 */ /* 0x0081e40000000000 */
.L_x_84:
[----:B------:R-:W-:Y:S05]  /*24ac0*/  BSYNC B0 ;  /* 0x0000000000007941 */ /* 0x000fea0003800000 */
.L_x_83:
[----:B-1----:R-:W3:Y:S01]  /*24ad0*/  LDL.LU R0, [R1+0x25c] ;  /* 0x00025c0001007983 */ /* 0x002ee20000300800 */
[----:B-----5:R-:W-:Y:S01]  /*24ae0*/  R2UR UR5, R23 ;  /* 0x00000000170572ca */ /* 0x020fe200000e0000 */
[----:B------:R-:W-:-:S04]  /*24af0*/  DEPBAR.LE SB0, 0x0 ;  /* 0x000080000000791a */ /* 0x000fc80000000000 */
[----:B---3--:R-:W-:-:S13]  /*24b00*/  R2UR UR4, R0 ;  /* 0x00000000000472ca */ /* 0x008fda00000e0000 */
[----:B------:R-:W-:-:S04]  /*24b10*/  UIADD3 UR4, UR4, -0x1, URZ ;  /* 0xffffffff04047890 */ /* 0x000fc8000fffe03f */
[----:B------:R-:W-:-:S04]  /*24b20*/  USHF.L.U32 UR4, UR4, 0x3, URZ ;  /* 0x0000000304047899 */ /* 0x000fc8000800063f */
[----:B------:R-:W-:-:S04]  /*24b30*/  ULOP3.LUT UR4, UR4, 0x8, URZ, 0xe2, !UPT ;  /* 0x0000000804047892 */ /* 0x000fc8000f8ee23f */
[----:B------:R-:W-:-:S06]  /*24b40*/  ULOP3.LUT UR4, UR4, 0x18, URZ, 0x3c, !UPT ;  /* 0x0000001804047892 */ /* 0x000fcc000f8e3c3f */
[----:B------:R-:W-:-:S04]  /*24b50*/  IMAD.U32 R0, RZ, RZ, UR4 ;  /* 0x00000004ff007e24 */ /* 0x000fc8000f8e00ff */
[----:B------:R-:W-:Y:S01]  /*24b60*/  SYNCS.ARRIVE.TRANS64.A1T0 RZ, [R0+UR5+0xc0090], RZ ;  /* 0x0c0090ff00ff79a7 */ /* 0x000fe20008100005 */
[----:B------:R-:W-:Y:S05]  /*24b70*/  EXIT ;  /* 0x000000000000794d */ /* 0x000fea0003800000 */
.L_x_6:
[----:B------:R-:W-:-:S08]  /*24b80*/  UISETP.NE.AND UP0, UPT, UR6, 0x1, UPT ;  /* 0x000000010600788c */ /* 0x000fd0000bf05270 */
[----:B------:R-:W1:-:S00]  /*24b90*/  USETMAXREG.DEALLOC.CTAPOOL 0x18 ;  /* 0x00000018000079c8 */ /* 0x000e4000080e0500 */
[----:B------:R-:W-:-:S13]  /*24ba0*/  PLOP3.LUT P0, PT, PT, PT, UP0, 0x80, 0x0 ;  /* 0x000000000000781c */ /* 0x000fda0003f0f008 */
[----:B------:R-:W-:Y:S05]  /*24bb0*/  @P0 EXIT ;  /* 0x000000000000094d */ /* 0x000fea0003800000 */
[----:B------:R-:W2:Y:S01]  /*24bc0*/  S2UR UR11, SR_CTAID.X ;  /* 0x00000000000b79c3 */ /* 0x000ea20000002500 */
[----:B------:R-:W-:Y:S01]  /*24bd0*/  ELECT P3, URZ, PT ;  /* 0x00000000003f782f */ /* 0x000fe20003860000 */
[----:B------:R-:W-:Y:S01]  /*24be0*/  BSSY B0, `(.L_x_85) ;  /* 0x000004c000007945 */ /* 0x000fe20003800000 */
[----:B-1----:R-:W-:Y:S01]  /*24bf0*/  MOV R0, RZ ;  /* 0x000000ff00007202 */ /* 0x002fe20000000f00 */
[----:B------:R-:W-:Y:S01]  /*24c00*/  IMAD.MOV.U32 R3, RZ, RZ, RZ ;  /* 0x000000ffff037224 */ /* 0x000fe200078e00ff */
[----:B------:R-:W-:-:S03]  /*24c10*/  MOV R7, RZ ;  /* 0x000000ff00077202 */ /* 0x000fc60000000f00 */
[----:B------:R-:W1:Y:S08]  /*24c20*/  S2UR UR60, SR_CTAID.Y ;  /* 0x00000000003c79c3 */ /* 0x000e700000002600 */
[----:B------:R-:W3:Y:S01]  /*24c30*/  S2UR UR61, SR_CTAID.Z ;  /* 0x00000000003d79c3 */ /* 0x000ee20000002700 */
[----:B--2---:R-:W-:Y:S01]  /*24c40*/  USHF.L.U32 UR11, UR11, 0x7, URZ ;  /* 0x000000070b0b7899 */ /* 0x004fe2000800063f */
[----:B------:R-:W-:Y:S11]  /*24c50*/  @!P3 BRA `(.L_x_86) ;  /* 0x000000040010b947 */ /* 0x000ff60003800000 */
[----:B------:R-:W2:Y:S01]  /*24c60*/  S2R R3, SR_CgaCtaId ;  /* 0x0000000000037919 */ /* 0x000ea20000008800 */
[----:B------:R-:W-:Y:S02]  /*24c70*/  MOV R2, 0x400 ;  /* 0x0000040000027802 */ /* 0x000fe40000000f00 */
[----:B------:R-:W-:Y:S02]  /*24c80*/  MOV R4, 0x1 ;  /* 0x0000000100047802 */ /* 0x000fe40000000f00 */
[----:B--2---:R-:W-:Y:S02]  /*24c90*/  LEA R3, R3, R2, 0x18 ;  /* 0x0000000203037211 */ /* 0x004fe400078ec0ff */
[----:B------:R-:W-:-:S04]  /*24ca0*/  SHF.L.U32 R2, R4, 0x1f, RZ ;  /* 0x0000001f04027819 */ /* 0x000fc800000006ff */
[----:B------:R-:W2:Y:S02]  /*24cb0*/  SYNCS.PHASECHK.TRANS64.TRYWAIT P0, [R3+URZ+0xc0060], R2 ;  /* 0x0c006002030075a7 */ /* 0x000ea4000800017f */
[----:B--2---:R-:W-:Y:S05]  /*24cc0*/  @!P0 BRA `(.L_x_87) ;  /* 0x0000002000288947 */ /* 0x004fea0003800000 */
.L_x_123:
[----:B------:R-:W-:Y:S01]  /*24cd0*/  ULOP3.LUT UR4, UR7, 0x2, URZ, 0xfc, !UPT ;  /* 0x0000000207047892 */ /* 0x000fe2000f8efc3f */
[----:B--2---:R-:W-:-:S03]  /*24ce0*/  @P2 MOV R2, 0x10000 ;  /* 0x0001000000022802 */ /* 0x004fc60000000f00 */
[----:B------:R-:W-:Y:S01]  /*24cf0*/  UPRMT UR4, UR4, 0x9910, URZ ;  /* 0x0000991004047896 */ /* 0x000fe2000800003f */
[----:B------:R2:W-:Y:S03]  /*24d00*/  @P2 SYNCS.ARRIVE.TRANS64 RZ, [R3+URZ+0xc0050], R2 ;  /* 0x0c00500203ff29a7 */ /* 0x0005e6000800003f */
[----:B------:R-:W-:-:S06]  /*24d10*/  UISETP.NE.AND UP0, UPT, UR4, 0x2, UPT ;  /* 0x000000020400788c */ /* 0x000fcc000bf05270 */
[----:B------:R-:W-:-:S13]  /*24d20*/  PLOP3.LUT P0, PT, PT, PT, UP0, 0x80, 0x0 ;  /* 0x000000000000781c */ /* 0x000fda0003f0f008 */
[----:B--2---:R-:W-:Y:S05]  /*24d30*/  @P0 BRA `(.L_x_88) ;  /* 0x0000000000040947 */ /* 0x004fea0003800000 */
[----:B-1-3--:R-:W-:Y:S01]  /*24d40*/  BPT.TRAP 0x1 ;  /* 0x000000040000795c */ /* 0x00afe20000300000 */
.L_x_88:
[----:B------:R-:W-:-:S04]  /*24d50*/  LOP3.LUT P0, RZ, R6, 0x1f, RZ, 0xc0, !PT ;  /* 0x0000001f06ff7812 */ /* 0x000fc8000780c0ff */
[----:B------:R-:W-:-:S13]  /*24d60*/  PLOP3.LUT P0, PT, P0, P2, PT, 0x2a, 0x0 ;  /* 0x000000000000781c */ /* 0x000fda0000704572 */
[----:B------:R-:W-:Y:S05]  /*24d70*/  @P0 BRA `(.L_x_89) ;  /* 0x0000000000040947 */ /* 0x000fea0003800000 */
[----:B-1-3--:R-:W-:Y:S01]  /*24d80*/  BPT.TRAP 0x1 ;  /* 0x000000040000795c */ /* 0x00afe20000300000 */
.L_x_89:
[----:B------:R-:W-:Y:S01]  /*24d90*/  R2UR UR8, R3 ;  /* 0x00000000030872ca */ /* 0x000fe200000e0000 */
[----:B------:R-:W-:Y:S01]  /*24da0*/  ULDC.64 UR4, c[0x0][0x198] ;  /* 0x0000660000047ab9 */ /* 0x000fe20000000a00 */
[----:B------:R-:W-:Y:S01]  /*24db0*/  UMOV UR14, 0x0 ;  /* 0x00000000000e7882 */ /* 0x000fe20000000000 */
[----:B------:R-:W-:Y:S01]  /*24dc0*/  UIADD3 UR4, UP0, UR4, 0xf0, URZ ;  /* 0x000000f004047890 */ /* 0x000fe2000ff1e03f */
[----:B------:R-:W-:Y:S01]  /*24dd0*/  IMAD.MOV.U32 R7, RZ, RZ, 0x40 ;  /* 0x00000040ff077424 */ /* 0x000fe200078e00ff */
[----:B------:R-:W-:Y:S01]  /*24de0*/  UMOV UR15, 0x10000000 ;  /* 0x10000000000f7882 */ /* 0x000fe20000000000 */
[----:B------:R-:W-:Y:S01]  /*24df0*/  UMOV UR10, URZ ;  /* 0x0000003f000a7c82 */ /* 0x000fe20008000000 */
[----:B------:R-:W-:Y:S01]  /*24e00*/  UIADD3.X UR5, URZ, UR5, URZ, UP0, !UPT ;  /* 0x000000053f057290 */ /* 0x000fe200087fe43f */
[----:B------:R-:W-:Y:S01]  /*24e10*/  MOV R3, 0x1 ;  /* 0x0000000100037802 */ /* 0x000fe20000000f00 */
[----:B-1----:R-:W-:Y:S01]  /*24e20*/  UMOV UR12, UR60 ;  /* 0x0000003c000c7c82 */ /* 0x002fe20008000000 */
[----:B---3--:R-:W-:Y:S01]  /*24e30*/  UMOV UR13, UR61 ;  /* 0x0000003d000d7c82 */ /* 0x008fe20008000000 */
[----:B------:R-:W-:Y:S01]  /*24e40*/  UMOV UR26, 0x40 ;  /* 0x00000040001a7882 */ /* 0x000fe20000000000 */
[----:B------:R-:W-:Y:S01]  /*24e50*/  UMOV UR27, UR11 ;  /* 0x0000000b001b7c82 */ /* 0x000fe20008000000 */
[----:B------:R-:W-:-:S02]  /*24e60*/  UIADD3 UR9, UR8, 0xc0050, URZ ;  /* 0x000c005008097890 */ /* 0x000fc4000fffe03f */
[----:B------:R-:W-:Y:S02]  /*24e70*/  UIADD3 UR24, UR8, 0x2000, URZ ;  /* 0x0000200008187890 */ /* 0x000fe4000fffe03f */
[----:B------:R-:W-:Y:S01]  /*24e80*/  UIADD3 UR16, UR8, 0x4000, URZ ;  /* 0x0000400008107890 */ /* 0x000fe2000fffe03f */
[----:B------:R-:W-:Y:S01]  /*24e90*/  UMOV UR28, UR60 ;  /* 0x0000003c001c7c82 */ /* 0x000fe20008000000 */
[----:B------:R-:W-:Y:S01]  /*24ea0*/  UMOV UR29, UR61 ;  /* 0x0000003d001d7c82 */ /* 0x000fe20008000000 */
[----:B------:R-:W-:Y:S01]  /*24eb0*/  UMOV UR25, UR9 ;  /* 0x0000000900197c82 */ /* 0x000fe20008000000 */
[----:B------:R-:W-:Y:S01]  /*24ec0*/  UMOV UR18, 0x80 ;  /* 0x0000008000127882 */ /* 0x000fe20000000000 */
[----:B------:R-:W-:Y:S01]  /*24ed0*/  UMOV UR19, UR11 ;  /* 0x0000000b00137c82 */ /* 0x000fe20008000000 */
[----:B------:R-:W-:Y:S01]  /*24ee0*/  UMOV UR20, UR60 ;  /* 0x0000003c00147c82 */ /* 0x000fe20008000000 */
[----:B------:R-:W-:Y:S01]  /*24ef0*/  UMOV UR21, UR61 ;  /* 0x0000003d00157c82 */ /* 0x000fe20008000000 */
[----:B------:R1:W-:Y:S01]  /*24f00*/  UTMALDG.4D [UR8], [UR4], desc[UR14] ;  /* 0x00000e08040075b4 */ /* 0x0003e20008019000 */
[----:B------:R-:W-:Y:S01]  /*24f10*/  UIADD3 UR56, UR8, 0x6000, URZ ;  /* 0x0000600008387890 */ /* 0x000fe2000fffe03f */
[----:B------:R-:W-:Y:S01]  /*24f20*/  UMOV UR17, UR9 ;  /* 0x0000000900117c82 */ /* 0x000fe20008000000 */
[----:B------:R-:W-:Y:S01]  /*24f30*/  UIADD3 UR32, UR8, 0x8000, URZ ;  /* 0x0000800008207890 */ /* 0x000fe2000fffe03f */
[----:B------:R-:W-:Y:S01]  /*24f40*/  UMOV UR58, 0xc0 ;  /* 0x000000c0003a7882 */ /* 0x000fe20000000000 */
[----:B------:R-:W-:Y:S01]  /*24f50*/  UMOV UR59, UR11 ;  /* 0x0000000b003b7c82 */ /* 0x000fe20008000000 */
[----:B------:R2:W-:Y:S01]  /*24f60*/  UTMALDG.4D [UR24], [UR4], desc[UR14] ;  /* 0x00000e18040075b4 */ /* 0x0005e20008019000 */
[----:B------:R-:W-:Y:S01]  /*24f70*/  UMOV UR57, UR9 ;  /* 0x0000000900397c82 */ /* 0x000fe20008000000 */
[----:B------:R-:W-:Y:S01]  /*24f80*/  UMOV UR34, 0x100 ;  /* 0x0000010000227882 */ /* 0x000fe20000000000 */
[----:B------:R-:W-:Y:S01]  /*24f90*/  UMOV UR35, UR11 ;  /* 0x0000000b00237c82 */ /* 0x000fe20008000000 */
[----:B------:R-:W-:Y:S01]  /*24fa0*/  UMOV UR36, UR60 ;  /* 0x0000003c00247c82 */ /* 0x000fe20008000000 */
[----:B------:R-:W-:Y:S01]  /*24fb0*/  UMOV UR37, UR61 ;  /* 0x0000003d00257c82 */ /* 0x000fe20008000000 */
[----:B------:R-:W-:Y:S01]  /*24fc0*/  UMOV UR33, UR9 ;  /* 0x0000000900217c82 */ /* 0x000fe20008000000 */
[----:B------:R3:W-:Y:S01]  /*24fd0*/  UTMALDG.4D [UR16], [UR4], desc[UR14] ;  /* 0x00000e10040075b4 */ /* 0x0007e20008019000 */
[----:B------:R4:W-:Y:S01]  /*24fe0*/  UTMALDG.4D [UR56], [UR4], desc[UR14] ;  /* 0x00000e38040075b4 */ /* 0x0009e20008019000 */
[----:B-1----:R-:W-:Y:S01]  /*24ff0*/  UMOV UR10, 0x1c0 ;  /* 0x000001c0000a7882 */ /* 0x002fe20000000000 */
[----:B------:R4:W-:Y:S01]  /*25000*/  UTMALDG.4D [UR32], [UR4], desc[UR14] ;  /* 0x00000e20040075b4 */ /* 0x0009e20008019000 */
[----:B--2---:R-:W-:Y:S01]  /*25010*/  UIADD3 UR24, UR8, 0xa000, URZ ;  /* 0x0000a00008187890 */ /* 0x004fe2000fffe03f */
[----:B------:R-:W-:Y:S01]  /*25020*/  UMOV UR26, 0x140 ;  /* 0x00000140001a7882 */ /* 0x000fe20000000000 */
[----:B---3--:R-:W-:-:S07]  /*25030*/  UIADD3 UR16, UR8, 0xc000, URZ ;  /* 0x0000c00008107890 */ /* 0x008fce000fffe03f */
[----:B------:R4:W-:Y:S01]  /*25040*/  UTMALDG.4D [UR24], [UR4], desc[UR14] ;  /* 0x00000e18040075b4 */ /* 0x0009e20008019000 */
[----:B------:R-:W-:Y:S01]  /*25050*/  UIADD3 UR8, UR8, 0xe000, URZ ;  /* 0x0000e00008087890 */ /* 0x000fe2000fffe03f */
[----:B------:R-:W-:Y:S02]  /*25060*/  UMOV UR18, 0x180 ;  /* 0x0000018000127882 */ /* 0x000fe40000000000 */
[----:B------:R4:W-:Y:S06]  /*25070*/  UTMALDG.4D [UR16], [UR4], desc[UR14] ;  /* 0x00000e10040075b4 */ /* 0x0009ec0008019000 */
[----:B------:R4:W-:Y:S02]  /*25080*/  UTMALDG.4D [UR8], [UR4], desc[UR14] ;  /* 0x00000e08040075b4 */ /* 0x0009e40008019000 */
[----:B----4-:R-:W-:Y:S01]  /*25090*/  NOP ;  /* 0x0000000000007918 */ /* 0x010fe20000000000 */
.L_x_86:
[----:B-1-3--:R-:W-:Y:S05]  /*250a0*/  BSYNC B0 ;  /* 0x0000000000007941 */ /* 0x00afea0003800000 */
.L_x_85:
[----:B------:R-:W1:Y:S01]  /*250b0*/  LDC R2, c[0x0][0x28c] ;  /* 0x0000a300ff027b82 */ /* 0x000e620000000800 */
[----:B------:R-:W-:Y:S01]  /*250c0*/  BSSY B0, `(.L_x_90) ;  /* 0x000004c000007945 */ /* 0x000fe20003800000 */
[----:B-1----:R-:W-:-:S13]  /*250d0*/  ISETP.GT.AND P4, PT, R2, RZ, P3 ;  /* 0x000000ff0200720c */ /* 0x002fda0001f84270 */
[----:B------:R-:W-:Y:S05]  /*250e0*/  @!P4 BRA `(.L_x_91) ;  /* 0x000000040024c947 */ /* 0x000fea0003800000 */
[----:B------:R-:W1:Y:S01]  /*250f0*/  S2R R5, SR_CgaCtaId ;  /* 0x0000000000057919 */ /* 0x000e620000008800 */
[----:B------:R-:W-:-:S04]  /*25100*/  MOV R0, 0x400 ;  /* 0x0000040000007802 */ /* 0x000fc80000000f00 */
[----:B-1----:R-:W-:Y:S02]  /*25110*/  LEA R5, R5, R0, 0x18 ;  /* 0x0000000005057211 */ /* 0x002fe400078ec0ff */
[----:B------:R-:W-:-:S04]  /*25120*/  MOV R0, 0x1 ;  /* 0x0000000100007802 */ /* 0x000fc80000000f00 */
[----:B------:R-:W-:-:S04]  /*25130*/  SHF.L.U32 R0, R0, 0x1f, RZ ;  /* 0x0000001f00007819 */ /* 0x000fc800000006ff */
[----:B------:R-:W1:Y:S02]  /*25140*/  SYNCS.PHASECHK.TRANS64.TRYWAIT P0, [R5+URZ+0xc0028], R0 ;  /* 0x0c002800050075a7 */ /* 0x000e64000800017f */
[----:B-1----:R-:W-:Y:S05]  /*25150*/  @!P0 BRA `(.L_x_92) ;  /* 0x0000001c00188947 */ /* 0x002fea0003800000 */
.L_x_124:
[----:B------:R-:W-:Y:S01]  /*25160*/  ULOP3.LUT UR4, UR7, 0x2, URZ, 0xfc, !UPT ;  /* 0x0000000207047892 */ /* 0x000fe2000f8efc3f */
[----:B-1----:R-:W-:-:S03]  /*25170*/  @P2 IMAD.MOV.U32 R0, RZ, RZ, 0x20000 ;  /* 0x00020000ff002424 */ /* 0x002fc600078e00ff */
[----:B------:R-:W-:Y:S01]  /*25180*/  UPRMT UR4, UR4, 0x9910, URZ ;  /* 0x0000991004047896 */ /* 0x000fe2000800003f */
[----:B------:R1:W-:Y:S03]  /*25190*/  @P2 SYNCS.ARRIVE.TRANS64 RZ, [R5+URZ+0xc0000], R0 ;  /* 0x0c00000005ff29a7 */ /* 0x0003e6000800003f */
[----:B------:R-:W-:-:S06]  /*251a0*/  UISETP.NE.AND UP0, UPT, UR4, 0x2, UPT ;  /* 0x000000020400788c */ /* 0x000fcc000bf05270 */
[----:B------:R-:W-:-:S13]  /*251b0*/  PLOP3.LUT P0, PT, PT, PT, UP0, 0x80, 0x0 ;  /* 0x000000000000781c */ /* 0x000fda0003f0f008 */
[----:B-1----:R-:W-:Y:S05]  /*251c0*/  @P0 BRA `(.L_x_93) ;  /* 0x0000000000040947 */ /* 0x002fea0003800000 */
[----:B------:R-:W-:Y:S01]  /*251d0*/  BPT.TRAP 0x1 ;  /* 0x000000040000795c */ /* 0x000fe20000300000 */
.L_x_93:
[----:B------:R-:W-:-:S04]  /*251e0*/  LOP3.LUT P0, RZ, R6, 0x1f, RZ, 0xc0, !PT ;  /* 0x0000001f06ff7812 */ /* 0x000fc8000780c0ff */
[----:B------:R-:W-:-:S13]  /*251f0*/  PLOP3.LUT P0, PT, P0, P2, PT, 0x2a, 0x0 ;  /* 0x000000000000781c */ /* 0x000fda0000704572 */
[----:B------:R-:W-:Y:S05]  /*25200*/  @P0 BRA `(.L_x_94) ;  /* 0x0000000000040947 */ /* 0x000fea0003800000 */
[----:B------:R-:W-:Y:S01]  /*25210*/  BPT.TRAP 0x1 ;  /* 0x000000040000795c */ /* 0x000fe20000300000 */
.L_x_94:
[----:B------:R-:W-:Y:S01]  /*25220*/  R2UR UR6, R5 ;  /* 0x00000000050672ca */ /* 0x000fe200000e0000 */
[----:B------:R-:W-:Y:S01]  /*25230*/  ULDC.64 UR8, c[0x0][0x198] ;  /* 0x0000660000087ab9 */ /* 0x000fe20000000a00 */
[----:B------:R-:W-:Y:S01]  /*25240*/  UMOV UR19, URZ ;  /* 0x0000003f00137c82 */ /* 0x000fe20008000000 */
[----:B------:R-:W-:Y:S01]  /*25250*/  UIADD3 UR8, UP0, UR8, 0x1f0, URZ ;  /* 0x000001f008087890 */ /* 0x000fe2000ff1e03f */
[----:B------:R-:W-:Y:S01]  /*25260*/  MOV R0, 0x1 ;  /* 0x0000000100007802 */ /* 0x000fe20000000f00 */
[----:B------:R-:W-:Y:S01]  /*25270*/  UMOV UR4, 0x0 ;  /* 0x0000000000047882 */ /* 0x000fe20000000000 */
[----:B------:R-:W-:Y:S01]  /*25280*/  UMOV UR5, 0x10000000 ;  /* 0x1000000000057882 */ /* 0x000fe20000000000 */
[----:B------:R-:W-:Y:S01]  /*25290*/  UIADD3.X UR9, URZ, UR9, URZ, UP0, !UPT ;  /* 0x000000093f097290 */ /* 0x000fe200087fe43f */
[----:B------:R-:W-:Y:S01]  /*252a0*/  UMOV UR18, URZ ;  /* 0x0000003f00127c82 */ /* 0x000fe20008000000 */
[----:B------:R-:W-:Y:S01]  /*252b0*/  UMOV UR20, UR60 ;  /* 0x0000003c00147c82 */ /* 0x000fe20008000000 */
[----:B------:R-:W-:Y:S01]  /*252c0*/  UMOV UR21, UR61 ;  /* 0x0000003d00157c82 */ /* 0x000fe20008000000 */
[----:B------:R-:W-:-:S02]  /*252d0*/  UMOV UR26, 0x40 ;  /* 0x00000040001a7882 */ /* 0x000fc40000000000 */
[----:B------:R-:W-:Y:S02]  /*252e0*/  UIADD3 UR16, UR6, 0x20000, URZ ;  /* 0x0002000006107890 */ /* 0x000fe4000fffe03f */
[----:B------:R-:W-:Y:S02]  /*252f0*/  UIADD3 UR17, UR6, 0xc0000, URZ ;  /* 0x000c000006117890 */ /* 0x000fe4000fffe03f */
[----:B------:R-:W-:Y:S02]  /*25300*/  UIADD3 UR24, UR6, 0x24000, URZ ;  /* 0x0002400006187890 */ /* 0x000fe4000fffe03f */
[----:B------:R-:W-:Y:S01]  /*25310*/  UIADD3 UR56, UR6, 0x28000, URZ ;  /* 0x0002800006387890 */ /* 0x000fe2000fffe03f */
[----:B------:R-:W-:Y:S01]  /*25320*/  UMOV UR28, UR60 ;  /* 0x0000003c001c7c82 */ /* 0x000fe20008000000 */
[----:B------:R-:W-:Y:S01]  /*25330*/  UMOV UR29, UR61 ;  /* 0x0000003d001d7c82 */ /* 0x000fe20008000000 */
[----:B------:R-:W-:Y:S01]  /*25340*/  UMOV UR27, UR19 ;  /* 0x00000013001b7c82 */ /* 0x000fe20008000000 */
[----:B------:R-:W-:Y:S01]  /*25350*/  UMOV UR25, UR17 ;  /* 0x0000001100197c82 */ /* 0x000fe20008000000 */
[----:B------:R-:W-:Y:S01]  /*25360*/  UIADD3 UR48, UR6, 0x2c000, URZ ;  /* 0x0002c00006307890 */ /* 0x000fe2000fffe03f */
[----:B------:R1:W-:Y:S01]  /*25370*/  UTMALDG.4D [UR16], [UR8], desc[UR4] ;  /* 0x00000410080075b4 */ /* 0x0003e20008019000 */
[----:B------:R-:W-:-:S02]  /*25380*/  UIADD3 UR40, UR6, 0x30000, URZ ;  /* 0x0003000006287890 */ /* 0x000fc4000fffe03f */
[----:B------:R-:W-:Y:S01]  /*25390*/  UIADD3 UR32, UR6, 0x34000, URZ ;  /* 0x0003400006207890 */ /* 0x000fe2000fffe03f */
[----:B------:R-:W-:Y:S01]  /*253a0*/  UMOV UR58, 0x80 ;  /* 0x00000080003a7882 */ /* 0x000fe20000000000 */
[----:B------:R-:W-:Y:S01]  /*253b0*/  UMOV UR59, UR19 ;  /* 0x00000013003b7c82 */ /* 0x000fe20008000000 */
[----:B------:R-:W-:Y:S01]  /*253c0*/  UMOV UR57, UR17 ;  /* 0x0000001100397c82 */ /* 0x000fe20008000000 */
[----:B------:R2:W-:Y:S01]  /*253d0*/  UTMALDG.4D [UR24], [UR8], desc[UR4] ;  /* 0x00000418080075b4 */ /* 0x0005e20008019000 */
[----:B------:R-:W-:Y:S01]  /*253e0*/  UMOV UR50, 0xc0 ;  /* 0x000000c000327882 */ /* 0x000fe20000000000 */
[----:B------:R-:W-:Y:S01]  /*253f0*/  UMOV UR52, UR60 ;  /* 0x0000003c00347c82 */ /* 0x000fe20008000000 */
[----:B------:R-:W-:Y:S01]  /*25400*/  UMOV UR53, UR61 ;  /* 0x0000003d00357c82 */ /* 0x000fe20008000000 */
[----:B------:R-:W-:Y:S01]  /*25410*/  UMOV UR51, UR19 ;  /* 0x0000001300337c82 */ /* 0x000fe20008000000 */
[----:B------:R-:W-:Y:S01]  /*25420*/  UMOV UR49, UR17 ;  /* 0x0000001100317c82 */ /* 0x000fe20008000000 */
[----:B------:R-:W-:Y:S01]  /*25430*/  UMOV UR42, 0x100 ;  /* 0x00000100002a7882 */ /* 0x000fe20000000000 */
[----:B------:R-:W-:Y:S01]  /*25440*/  UMOV UR44, UR60 ;  /* 0x0000003c002c7c82 */ /* 0x000fe20008000000 */
[----:B------:R-:W-:Y:S01]  /*25450*/  UMOV UR45, UR61 ;  /* 0x0000003d002d7c82 */ /* 0x000fe20008000000 */
[----:B------:R3:W-:Y:S01]  /*25460*/  UTMALDG.4D [UR56], [UR8], desc[UR4] ;  /* 0x00000438080075b4 */ /* 0x0007e20008019000 */
[----:B------:R-:W-:Y:S01]  /*25470*/  UMOV UR43, UR19 ;  /* 0x00000013002b7c82 */ /* 0x000fe20008000000 */
[----:B------:R-:W-:Y:S01]  /*25480*/  UMOV UR41, UR17 ;  /* 0x0000001100297c82 */ /* 0x000fe20008000000 */
[----:B------:R-:W-:Y:S01]  /*25490*/  UMOV UR34, 0x140 ;  /* 0x0000014000227882 */ /* 0x000fe20000000000 */
[----:B------:R-:W-:Y:S01]  /*254a0*/  UMOV UR36, UR60 ;  /* 0x0000003c00247c82 */ /* 0x000fe20008000000 */
[----:B------:R-:W-:Y:S01]  /*254b0*/  UMOV UR37, UR61 ;  /* 0x0000003d00257c82 */ /* 0x000fe20008000000 */
[----:B------:R-:W-:Y:S01]  /*254c0*/  UMOV UR35, UR19 ;  /* 0x0000001300237c82 */ /* 0x000fe20008000000 */
[----:B------:R-:W-:Y:S01]  /*254d0*/  UMOV UR33, UR17 ;  /* 0x0000001100217c82 */ /* 0x000fe20008000000 */
[----:B------:R3:W-:Y:S01]  /*254e0*/  UTMALDG.4D [UR48], [UR8], desc[UR4] ;  /* 0x00000430080075b4 */ /* 0x0007e20008019000 */
[----:B-1----:R-:W-:Y:S01]  /*254f0*/  UIADD3 UR16, UR6, 0x3c000, URZ ;  /* 0x0003c00006107890 */ /* 0x002fe2000fffe03f */
[----:B------:R-:W-:Y:S01]  /*25500*/  UMOV UR18, 0x1c0 ;  /* 0x000001c000127882 */ /* 0x000fe20000000000 */
[----:B------:R3:W-:Y:S01]  /*25510*/  UTMALDG.4D [UR40], [UR8], desc[UR4] ;  /* 0x00000428080075b4 */ /* 0x0007e20008019000 */
[----:B--2---:R-:W-:Y:S01]  /*25520*/  UIADD3 UR24, UR6, 0x38000, URZ ;  /* 0x0003800006187890 */ /* 0x004fe2000fffe03f */
[----:B------:R-:W-:Y:S01]  /*25530*/  UMOV UR26, 0x180 ;  /* 0x00000180001a7882 */ /* 0x000fe20000000000 */
[----:B------:R3:W-:Y:S07]  /*25540*/  UTMALDG.4D [UR32], [UR8], desc[UR4] ;  /* 0x00000420080075b4 */ /* 0x0007ee0008019000 */
[----:B------:R3:W-:Y:S01]  /*25550*/  UTMALDG.4D [UR24], [UR8], desc[UR4] ;  /* 0x00000418080075b4 */ /* 0x0007e20008019000 */
[----:B------:R3:W-:Y:S02]  /*25560*/  UTMALDG.4D [UR16], [UR8], desc[UR4] ;  /* 0x00000410080075b4 */ /* 0x0007e40008019000 */
[----:B---3--:R-:W-:Y:S01]  /*25570*/  NOP ;  /* 0x0000000000007918 */ /* 0x008fe20000000000 */
.L_x_91:
[----:B------:R-:W-:Y:S05]  /*25580*/  BSYNC B0 ;  /* 0x0000000000007941 */ /* 0x000fea0003800000 */
.L_x_90:
[----:B------:R-:W-:Y:S04]  /*25590*/  BSSY B0, `(.L_x_95) ;  /* 0x000004e000007945 */ /* 0x000fe80003800000 */
[----:B------:R-:W-:Y:S05]  /*255a0*/  @!P3 BRA `(.L_x_96) ;  /* 0x000000040030b947 */ /* 0x000fea0003800000 */
[----:B------:R-:W1:Y:S01]  /*255b0*/  S2R R5, SR_CgaCtaId ;  /* 0x0000000000057919 */ /* 0x000e620000008800 */
[----:B------:R-:W-:-:S04]  /*255c0*/  MOV R4, 0x400 ;  /* 0x0000040000047802 */ /* 0x000fc80000000f00 */
[----:B-1----:R-:W-:Y:S02]  /*255d0*/  LEA R8, R5, R4, 0x18 ;  /* 0x0000000405087211 */ /* 0x002fe400078ec0ff */
[----:B------:R-:W-:-:S03]  /*255e0*/  MOV R5, 0x1 ;  /* 0x0000000100057802 */ /* 0x000fc60000000f00 */
[----:B------:R-:W-:Y:S01]  /*255f0*/  IMAD R4, R3, 0x8, R8 ;  /* 0x0000000803047824 */ /* 0x000fe200078e0208 */
[----:B------:R-:W-:-:S04]  /*25600*/  SHF.L.U32 R5, R5, 0x1f, RZ ;  /* 0x0000001f05057819 */ /* 0x000fc800000006ff */
[----:B------:R-:W1:Y:S02]  /*25610*/  SYNCS.PHASECHK.TRANS64.TRYWAIT P0, [R4+URZ+0xc0060], R5 ;  /* 0x0c006005040075a7 */ /* 0x000e64000800017f */
[----:B-1----:R-:W-:Y:S05]  /*25620*/  @!P0 BRA `(.L_x_97) ;  /* 0x0000001400f88947 */ /* 0x002fea0003800000 */
.L_x_125:
[----:B------:R-:W-:Y:S01]  /*25630*/  ULOP3.LUT UR4, UR7, 0x2, URZ, 0xfc, !UPT ;  /* 0x0000000207047892 */ /* 0x000fe2000f8efc3f */
[----:B-1----:R-:W-:-:S03]  /*25640*/  @P2 MOV R5, 0x10000 ;  /* 0x0001000000052802 */ /* 0x002fc60000000f00 */
[----:B------:R-:W-:Y:S01]  /*25650*/  UPRMT UR4, UR4, 0x9910, URZ ;  /* 0x0000991004047896 */ /* 0x000fe2000800003f */
[----:B------:R1:W-:Y:S03]  /*25660*/  @P2 SYNCS.ARRIVE.TRANS64 RZ, [R4+URZ+0xc0050], R5 ;  /* 0x0c00500504ff29a7 */ /* 0x0003e6000800003f */
[----:B------:R-:W-:-:S06]  /*25670*/  UISETP.NE.AND UP0, UPT, UR4, 0x2, UPT ;  /* 0x000000020400788c */ /* 0x000fcc000bf05270 */
[----:B------:R-:W-:-:S13]  /*25680*/  PLOP3.LUT P0, PT, PT, PT, UP0, 0x80, 0x0 ;  /* 0x000000000000781c */ /* 0x000fda0003f0f008 */
[----:B-1----:R-:W-:Y:S05]  /*25690*/  @P0 BRA `(.L_x_98) ;  /* 0x0000000000040947 */ /* 0x002fea0003800000 */
[----:B------:R-:W-:Y:S01]  /*256a0*/  BPT.TRAP 0x1 ;  /* 0x000000040000795c */ /* 0x000fe20000300000 */
.L_x_98:
[----:B------:R-:W-:-:S04]  /*256b0*/  LOP3.LUT P0, RZ, R6, 0x1f, RZ, 0xc0, !PT ;  /* 0x0000001f06ff7812 */ /* 0x000fc8000780c0ff */
[----:B------:R-:W-:-:S13]  /*256c0*/  PLOP3.LUT P0, PT, P0, P2, PT, 0x2a, 0x0 ;  /* 0x000000000000781c */ /* 0x000fda0000704572 */
[----:B------:R-:W-:Y:S05]  /*256d0*/  @P0 BRA `(.L_x_99) ;  /* 0x0000000000040947 */ /* 0x000fea0003800000 */
[----:B------:R-:W-:Y:S01]  /*256e0*/  BPT.TRAP 0x1 ;  /* 0x000000040000795c */ /* 0x000fe20000300000 */
.L_x_99:
[----:B------:R-:W-:Y:S01]  /*256f0*/  R2UR UR48, R3 ;  /* 0x00000000033072ca */ /* 0x000fe200000e0000 */
[----:B------:R-:W-:Y:S01]  /*25700*/  ULDC.64 UR8, c[0x0][0x198] ;  /* 0x0000660000087ab9 */ /* 0x000fe20000000a00 */
[----:B------:R-:W-:Y:S01]  /*25710*/  R2UR UR6, R8 ;  /* 0x00000000080672ca */ /* 0x000fe200000e0000 */
[----:B------:R-:W-:Y:S01]  /*25720*/  UIADD3 UR8, UP0, UR8, 0xf0, URZ ;  /* 0x000000f008087890 */ /* 0x000fe2000ff1e03f */
[----:B------:R-:W-:Y:S01]  /*25730*/  R2UR UR51, R7 ;  /* 0x00000000073372ca */ /* 0x000fe200000e0000 */
[----:B------:R-:W-:Y:S01]  /*25740*/  UMOV UR4, 0x0 ;  /* 0x0000000000047882 */ /* 0x000fe20000000000 */
[----:B------:R-:W-:Y:S01]  /*25750*/  R2UR UR49, R4 ;  /* 0x00000000043172ca */ /* 0x000fe200000e0000 */
[----:B------:R-:W-:Y:S01]  /*25760*/  UIADD3.X UR9, URZ, UR9, URZ, UP0, !UPT ;  /* 0x000000093f097290 */ /* 0x000fe200087fe43f */
[----:B------:R-:W-:Y:S01]  /*25770*/  UMOV UR5, 0x10000000 ;  /* 0x1000000000057882 */ /* 0x000fe20000000000 */
[----:B------:R-:W-:Y:S01]  /*25780*/  UMOV UR50, URZ ;  /* 0x0000003f00327c82 */ /* 0x000fe20008000000 */
[----:B------:R-:W-:Y:S01]  /*25790*/  UMOV UR52, UR60 ;  /* 0x0000003c00347c82 */ /* 0x000fe20008000000 */
[----:B------:R-:W-:Y:S01]  /*257a0*/  UMOV UR53, UR61 ;  /* 0x0000003d00357c82 */ /* 0x000fe20008000000 */
[----:B------:R-:W-:Y:S01]  /*257b0*/  UMOV UR26, 0x40 ;  /* 0x00000040001a7882 */ /* 0x000fe20000000000 */
[----:B------:R-:W-:-:S02]  /*257c0*/  UMOV UR28, UR60 ;  /* 0x0000003c001c7c82 */ /* 0x000fc40008000000 */
[----:B------:R-:W-:Y:S02]  /*257d0*/  ULEA UR48, UR48, UR6, 0x10 ;  /* 0x0000000630307291 */ /* 0x000fe4000f8e803f */
[----:B------:R-:W-:Y:S02]  /*257e0*/  UIADD3 UR51, UR11, UR51, URZ ;  /* 0x000000330b337290 */ /* 0x000fe4000fffe03f */
[----:B------:R-:W-:Y:S02]  /*257f0*/  UIADD3 UR49, UR49, 0xc0050, URZ ;  /* 0x000c005031317890 */ /* 0x000fe4000fffe03f */
[----:B------:R-:W-:Y:S02]  /*25800*/  UIADD3 UR24, UR48, 0x2000, URZ ;  /* 0x0000200030187890 */ /* 0x000fe4000fffe03f */
        /* <DEDUP_REMOVED lines=8> */
[----:B------:R-:W-:Y:S01]  /*25890*/  UTMALDG.4D [UR48], [UR8], desc[UR4] ;  /* 0x00000430080075b4 */ /* 0x000fe20008019000 */
        /* <DEDUP_REMOVED lines=8> */
[----:B------:R-:W-:-:S02]  /*25920*/  UIADD3 UR32, UR48, 0x8000, URZ ;  /* 0x0000800030207890 */ /* 0x000fc4000fffe03f */
[----:B------:R-:W-:Y:S01]  /*25930*/  UIADD3 UR56, UR48, 0xa000, URZ ;  /* 0x0000a00030387890 */ /* 0x000fe2000fffe03f */
        /* <DEDUP_REMOVED lines=9> */
[----:B------:R2:W-:Y:S01]  /*259d0*/  UTMALDG.4D [UR16], [UR8], desc[UR4] ;  /* 0x00000410080075b4 */ /* 0x0005e20008019000 */
[----:B------:R3:W-:Y:S01]  /*259e0*/  UTMALDG.4D [UR32], [UR8], desc[UR4] ;  /* 0x00000420080075b4 */ /* 0x0007e20008019000 */
[----:B-1----:R-:W-:Y:S01]  /*259f0*/  UIADD3 UR24, UR48, 0xc000, URZ ;  /* 0x0000c00030187890 */ /* 0x002fe2000fffe03f */
[----:B------:R-:W-:Y:S01]  /*25a00*/  UMOV UR26, 0x180 ;  /* 0x00000180001a7882 */ /* 0x000fe20000000000 */
[----:B------:R3:W-:Y:S07]  /*25a10*/  UTMALDG.4D [UR56], [UR8], desc[UR4] ;  /* 0x00000438080075b4 */ /* 0x0007ee0008019000 */
[----:B------:R3:W-:Y:S01]  /*25a20*/  UTMALDG.4D [UR24], [UR8], desc[UR4] ;  /* 0x00000418080075b4 */ /* 0x0007e20008019000 */
[----:B--2---:R-:W-:Y:S01]  /*25a30*/  UIADD3 UR16, UR48, 0xe000, URZ ;  /* 0x0000e00030107890 */ /* 0x004fe2000fffe03f */
[----:B------:R-:W-:-:S08]  /*25a40*/  UMOV UR18, 0x1c0 ;  /* 0x000001c000127882 */ /* 0x000fd00000000000 */
[----:B------:R3:W-:Y:S02]  /*25a50*/  UTMALDG.4D [UR16], [UR8], desc[UR4] ;  /* 0x00000410080075b4 */ /* 0x0007e40008019000 */
[----:B---3--:R-:W-:Y:S01]  /*25a60*/  NOP ;  /* 0x0000000000007918 */ /* 0x008fe20000000000 */
.L_x_96:
[----:B------:R-:W-:Y:S05]  /*25a70*/  BSYNC B0 ;  /* 0x0000000000007941 */ /* 0x000fea0003800000 */
.L_x_95:
[----:B------:R-:W-:Y:S01]  /*25a80*/  BSSY B0, `(.L_x_100) ;  /* 0x0000050000007945 */ /* 0x000fe20003800000 */
[----:B------:R-:W-:-:S03]  /*25a90*/  MOV R8, RZ ;  /* 0x000000ff00087202 */ /* 0x000fc60000000f00 */
[----:B------:R-:W-:Y:S05]  /*25aa0*/  @!P4 BRA `(.L_x_101) ;  /* 0x000000040034c947 */ /* 0x000fea0003800000 */
[----:B------:R-:W1:Y:S01]  /*25ab0*/  S2R R4, SR_CgaCtaId ;  /* 0x0000000000047919 */ /* 0x000e620000008800 */
[----:B------:R-:W-:-:S04]  /*25ac0*/  MOV R3, 0x400 ;  /* 0x0000040000037802 */ /* 0x000fc80000000f00 */
[----:B-1----:R-:W-:Y:S01]  /*25ad0*/  LEA R5, R4, R3, 0x18 ;  /* 0x0000000304057211 */ /* 0x002fe200078ec0ff */
[----:B------:R-:W-:-:S03]  /*25ae0*/  IMAD.MOV.U32 R4, RZ, RZ, 0x1 ;  /* 0x00000001ff047424 */ /* 0x000fc600078e00ff */
[----:B------:R-:W-:Y:S02]  /*25af0*/  LEA R3, R0, R5, 0x3 ;  /* 0x0000000500037211 */ /* 0x000fe400078e18ff */
[----:B------:R-:W-:-:S04]  /*25b00*/  SHF.L.U32 R4, R4, 0x1f, RZ ;  /* 0x0000001f04047819 */ /* 0x000fc800000006ff */
[----:B------:R-:W1:Y:S02]  /*25b10*/  SYNCS.PHASECHK.TRANS64.TRYWAIT P0, [R3+URZ+0xc0028], R4 ;  /* 0x0c002804030075a7 */ /* 0x000e64000800017f */
[----:B-1----:R-:W-:Y:S05]  /*25b20*/  @!P0 BRA `(.L_x_102) ;  /* 0x0000001000cc8947 */ /* 0x002fea0003800000 */
.L_x_126:
        /* <DEDUP_REMOVED lines=8> */
.L_x_103:
[----:B------:R-:W-:-:S04]  /*25bb0*/  LOP3.LUT P0, RZ, R6, 0x1f, RZ, 0xc0, !PT ;  /* 0x0000001f06ff7812 */ /* 0x000fc8000780c0ff */
[----:B------:R-:W-:-:S13]  /*25bc0*/  PLOP3.LUT P0, PT, P0, P2, PT, 0x2a, 0x0 ;  /* 0x000000000000781c */ /* 0x000fda0000704572 */
[----:B------:R-:W-:Y:S05]  /*25bd0*/  @P0 BRA `(.L_x_104) ;  /* 0x0000000000040947 */ /* 0x000fea0003800000 */
[----:B------:R-:W-:Y:S01]  /*25be0*/  BPT.TRAP 0x1 ;  /* 0x000000040000795c */ /* 0x000fe20000300000 */
.L_x_104:
[C---:B------:R-:W-:Y:S01]  /*25bf0*/  IMAD R5, R0.reuse, 0x20000, R5 ;  /* 0x0002000000057824 */ /* 0x040fe200078e0205 */
[----:B------:R-:W-:Y:S01]  /*25c00*/  R2UR UR49, R3 ;  /* 0x00000000033172ca */ /* 0x000fe200000e0000 */
[----:B------:R-:W-:Y:S01]  /*25c10*/  ULDC.64 UR8, c[0x0][0x198] ;  /* 0x0000660000087ab9 */ /* 0x000fe20000000a00 */
[----:B------:R-:W-:Y:S01]  /*25c20*/  UMOV UR51, URZ ;  /* 0x0000003f00337c82 */ /* 0x000fe20008000000 */
[----:B------:R-:W-:Y:S01]  /*25c30*/  UIADD3 UR8, UP0, UR8, 0x2f0, URZ ;  /* 0x000002f008087890 */ /* 0x000fe2000ff1e03f */
[----:B------:R-:W-:Y:S01]  /*25c40*/  R2UR UR6, R5 ;  /* 0x00000000050672ca */ /* 0x000fe200000e0000 */
[----:B------:R-:W-:Y:S01]  /*25c50*/  UMOV UR4, 0x0 ;  /* 0x0000000000047882 */ /* 0x000fe20000000000 */
[----:B------:R-:W-:Y:S01]  /*25c60*/  UMOV UR5, 0x10000000 ;  /* 0x1000000000057882 */ /* 0x000fe20000000000 */
[----:B------:R-:W-:Y:S01]  /*25c70*/  UIADD3.X UR9, URZ, UR9, URZ, UP0, !UPT ;  /* 0x000000093f097290 */ /* 0x000fe200087fe43f */
[----:B------:R-:W-:Y:S01]  /*25c80*/  IADD3 R0, R0, 0x1, RZ ;  /* 0x0000000100007810 */ /* 0x000fe20007ffe0ff */
[----:B------:R-:W-:Y:S01]  /*25c90*/  UMOV UR50, URZ ;  /* 0x0000003f00327c82 */ /* 0x000fe20008000000 */
[----:B------:R-:W-:Y:S01]  /*25ca0*/  UMOV UR52, UR60 ;  /* 0x0000003c00347c82 */ /* 0x000fe20008000000 */
[----:B------:R-:W-:Y:S01]  /*25cb0*/  UMOV UR53, UR61 ;  /* 0x0000003d00357c82 */ /* 0x000fe20008000000 */
[----:B------:R-:W-:Y:S01]  /*25cc0*/  UMOV UR26, 0x40 ;  /* 0x00000040001a7882 */ /* 0x000fe20000000000 */
[----:B------:R-:W-:Y:S01]  /*25cd0*/  UIADD3 UR49, UR49, 0xc0000, URZ ;  /* 0x000c000031317890 */ /* 0x000fe2000fffe03f */
[----:B------:R-:W-:Y:S01]  /*25ce0*/  MOV R8, 0x1 ;  /* 0x0000000100087802 */ /* 0x000fe20000000f00 */
[----:B------:R-:W-:Y:S01]  /*25cf0*/  UMOV UR28, UR60 ;  /* 0x0000003c001c7c82 */ /* 0x000fe20008000000 */
[----:B------:R-:W-:Y:S01]  /*25d00*/  UMOV UR29, UR61 ;  /* 0x0000003d001d7c82 */ /* 0x000fe20008000000 */
[----:B------:R-:W-:-:S02]  /*25d10*/  UIADD3 UR48, UR6, 0x20000, URZ ;  /* 0x0002000006307890 */ /* 0x000fc4000fffe03f */
[----:B------:R-:W-:Y:S02]  /*25d20*/  UIADD3 UR24, UR6, 0x24000, URZ ;  /* 0x0002400006187890 */ /* 0x000fe4000fffe03f */
[----:B------:R-:W-:Y:S02]  /*25d30*/  UIADD3 UR40, UR6, 0x28000, URZ ;  /* 0x0002800006287890 */ /* 0x000fe4000fffe03f */
[----:B------:R-:W-:Y:S01]  /*25d40*/  UIADD3 UR16, UR6, 0x2c000, URZ ;  /* 0x0002c00006107890 */ /* 0x000fe2000fffe03f */
        /* <DEDUP_REMOVED lines=35> */
.L_x_101:
[----:B------:R-:W-:Y:S05]  /*25f80*/  BSYNC B0 ;  /* 0x0000000000007941 */ /* 0x000fea0003800000 */
.L_x_100:
[----:B------:R-:W-:-:S13]  /*25f90*/  ISETP.GE.AND P0, PT, R2, 0x81, PT ;  /* 0x000000810200780c */ /* 0x000fda0003f06270 */
[----:B------:R-:W-:Y:S05]  /*25fa0*/  @!P0 EXIT ;  /* 0x000000000000894d */ /* 0x000fea0003800000 */
[----:B------:R-:W-:Y:S01]  /*25fb0*/  VIADD R2, R2, 0x7f ;  /* 0x0000007f02027836 */ /* 0x000fe20000000000 */
[----:B------:R-:W-:Y:S01]  /*25fc0*/  LOP3.LUT P0, RZ, R6, 0x1f, RZ, 0xc0, !PT ;  /* 0x0000001f06ff7812 */ /* 0x000fe2000780c0ff */
[----:B------:R-:W-:Y:S03]  /*25fd0*/  BSSY B0, `(.L_x_105) ;  /* 0x00000ac000007945 */ /* 0x000fe60003800000 */
[----:B------:R-:W-:Y:S02]  /*25fe0*/  SHF.R.S32.HI R3, RZ, 0x1f, R2 ;  /* 0x0000001fff037819 */ /* 0x000fe40000011402 */
[----:B------:R-:W-:Y:S02]  /*25ff0*/  PLOP3.LUT P0, PT, P0, P2, PT, 0x2a, 0x0 ;  /* 0x000000000000781c */ /* 0x000fe40000704572 */
[----:B------:R-:W-:Y:S02]  /*26000*/  LEA.HI R3, R3, R2, RZ, 0x7 ;  /* 0x0000000203037211 */ /* 0x000fe400078f38ff */
[----:B------:R-:W-:-:S02]  /*26010*/  MOV R2, UR7 ;  /* 0x0000000700027c02 */ /* 0x000fc40008000f00 */
[----:B------:R-:W-:Y:S02]  /*26020*/  SHF.R.S32.HI R3, RZ, 0x7, R3 ;  /* 0x00000007ff037819 */ /* 0x000fe40000011403 */
[----:B------:R-:W-:Y:S02]  /*26030*/  LOP3.LUT R2, R2, 0x2, RZ, 0xfc, !PT ;  /* 0x0000000202027812 */ /* 0x000fe400078efcff */
[----:B------:R-:W-:Y:S01]  /*26040*/  SHF.L.U32 R4, R3, 0x1, RZ ;  /* 0x0000000103047819 */ /* 0x000fe200000006ff */
[----:B------:R-:W-:-:S07]  /*26050*/  IMAD.MOV.U32 R3, RZ, RZ, 0x1 ;  /* 0x00000001ff037424 */ /* 0x000fce00078e00ff */
.L_x_116:
[----:B------:R-:W-:Y:S04]  /*26060*/  BSSY B1, `(.L_x_106) ;  /* 0x000004e000017945 */ /* 0x000fe80003800000 */
[----:B------:R-:W-:Y:S05]  /*26070*/  @!P3 BRA `(.L_x_107) ;  /* 0x000000040030b947 */ /* 0x000fea0003800000 */
[----:B------:R-:W1:Y:S01]  /*26080*/  S2R R6, SR_CgaCtaId ;  /* 0x0000000000067919 */ /* 0x000e620000008800 */
[----:B------:R-:W-:-:S04]  /*26090*/  MOV R5, 0x400 ;  /* 0x0000040000057802 */ /* 0x000fc80000000f00 */
[----:B-1----:R-:W-:Y:S02]  /*260a0*/  LEA R7, R6, R5, 0x18 ;  /* 0x0000000506077211 */ /* 0x002fe400078ec0ff */
[----:B------:R-:W-:Y:S02]  /*260b0*/  SHF.L.U32 R5, R3, 0x1f, RZ ;  /* 0x0000001f03057819 */ /* 0x000fe400000006ff */
[----:B------:R-:W-:-:S04]  /*260c0*/  LEA R6, R0, R7, 0x3 ;  /* 0x0000000700067211 */ /* 0x000fc800078e18ff */
[----:B------:R-:W1:Y:S02]  /*260d0*/  SYNCS.PHASECHK.TRANS64.TRYWAIT P4, [R6+URZ+0xc0028], R5 ;  /* 0x0c002805060075a7 */ /* 0x000e64000808017f */
[----:B-1----:R-:W-:Y:S05]  /*260e0*/  @!P4 BRA `(.L_x_108) ;  /* 0x0000000c0070c947 */ /* 0x002fea0003800000 */
.L_x_127:
[----:B-1----:R-:W-:-:S04]  /*260f0*/  @P2 MOV R5, 0x20000 ;  /* 0x0002000000052802 */ /* 0x002fc80000000f00 */
[----:B------:R1:W-:Y:S02]  /*26100*/  @P2 SYNCS.ARRIVE.TRANS64 RZ, [R6+URZ+0xc0000], R5 ;  /* 0x0c00000506ff29a7 */ /* 0x0003e4000800003f */
[----:B-1----:R-:W-:-:S04]  /*26110*/  PRMT R5, R2, 0x9910, RZ ;  /* 0x0000991002057816 */ /* 0x002fc800000000ff */
[----:B------:R-:W-:-:S13]  /*26120*/  ISETP.NE.AND P4, PT, R5, 0x2, PT ;  /* 0x000000020500780c */ /* 0x000fda0003f85270 */
[----:B------:R-:W-:Y:S05]  /*26130*/  @P4 BRA `(.L_x_109) ;  /* 0x0000000000044947 */ /* 0x000fea0003800000 */
[----:B------:R-:W-:Y:S01]  /*26140*/  BPT.TRAP 0x1 ;  /* 0x000000040000795c */ /* 0x000fe20000300000 */
.L_x_109:
[----:B------:R-:W-:Y:S05]  /*26150*/  @P0 BRA `(.L_x_110) ;  /* 0x0000000000040947 */ /* 0x000fea0003800000 */
[----:B------:R-:W-:Y:S01]  /*26160*/  BPT.TRAP 0x1 ;  /* 0x000000040000795c */ /* 0x000fe20000300000 */
.L_x_110:
[----:B------:R-:W-:Y:S01]  /*26170*/  IMAD R7, R0, 0x20000, R7 ;  /* 0x0002000000077824 */ /* 0x000fe200078e0207 */
[----:B------:R-:W-:Y:S01]  /*26180*/  R2UR UR57, R6 ;  /* 0x00000000063972ca */ /* 0x000fe200000e0000 */
[----:B------:R-:W-:Y:S01]  /*26190*/  ULDC.64 UR8, c[0x0][0x198] ;  /* 0x0000660000087ab9 */ /* 0x000fe20000000a00 */
[----:B------:R-:W-:Y:S01]  /*261a0*/  R2UR UR59, R8 ;  /* 0x00000000083b72ca */ /* 0x000fe200000e0000 */
[----:B------:R-:W-:Y:S01]  /*261b0*/  UIADD3 UR8, UP0, UR8, 0x1f0, URZ ;  /* 0x000001f008087890 */ /* 0x000fe2000ff1e03f */
[----:B------:R-:W-:Y:S01]  /*261c0*/  R2UR UR6, R7 ;  /* 0x00000000070672ca */ /* 0x000fe200000e0000 */
[----:B------:R-:W-:Y:S01]  /*261d0*/  UMOV UR4, 0x0 ;  /* 0x0000000000047882 */ /* 0x000fe20000000000 */
[----:B------:R-:W-:Y:S01]  /*261e0*/  UMOV UR5, 0x10000000 ;  /* 0x1000000000057882 */ /* 0x000fe20000000000 */
[----:B------:R-:W-:Y:S01]  /*261f0*/  UIADD3.X UR9, URZ, UR9, URZ, UP0, !UPT ;  /* 0x000000093f097290 */ /* 0x000fe200087fe43f */
[----:B------:R-:W-:Y:S01]  /*26200*/  IADD3 R5, R0, 0x1, RZ ;  /* 0x0000000100057810 */ /* 0x000fe20007ffe0ff */
[----:B------:R-:W-:Y:S01]  /*26210*/  UMOV UR58, URZ ;  /* 0x0000003f003a7c82 */ /* 0x000fe20008000000 */
[----:B------:R-:W-:Y:S01]  /*26220*/  UMOV UR26, 0x40 ;  /* 0x00000040001a7882 */ /* 0x000fe20000000000 */
[----:B------:R-:W-:Y:S01]  /*26230*/  UMOV UR28, UR60 ;  /* 0x0000003c001c7c82 */ /* 0x000fe20008000000 */
[----:B------:R-:W-:Y:S01]  /*26240*/  UMOV UR29, UR61 ;  /* 0x0000003d001d7c82 */ /* 0x000fe20008000000 */
[----:B------:R-:W-:Y:S01]  /*26250*/  UIADD3 UR57, UR57, 0xc0000, URZ ;  /* 0x000c000039397890 */ /* 0x000fe2000fffe03f */
[----:B------:R-:W-:Y:S01]  /*26260*/  ISETP.NE.AND P4, PT, R5, 0x5, PT ;  /* 0x000000050500780c */ /* 0x000fe20003f85270 */
[----:B------:R-:W-:-:S02]  /*26270*/  USHF.L.U32 UR59, UR59, 0x7, URZ ;  /* 0x000000073b3b7899 */ /* 0x000fc4000800063f */
[----:B------:R-:W-:Y:S01]  /*26280*/  UIADD3 UR56, UR6, 0x20000, URZ ;  /* 0x0002000006387890 */ /* 0x000fe2000fffe03f */
[----:B------:R-:W-:Y:S01]  /*26290*/  SEL R0, RZ, 0x1, P4 ;  /* 0x00000001ff007807 */ /* 0x000fe20002000000 */
[----:B------:R-:W-:Y:S02]  /*262a0*/  UIADD3 UR24, UR6, 0x24000, URZ ;  /* 0x0002400006187890 */ /* 0x000fe4000fffe03f */
[----:B------:R-:W-:Y:S01]  /*262b0*/  UIADD3 UR48, UR6, 0x28000, URZ ;  /* 0x0002800006307890 */ /* 0x000fe2000fffe03f */
[----:B------:R-:W-:Y:S01]  /*262c0*/  LOP3.LUT R3, R3, R0, RZ, 0x3c, !PT ;  /* 0x0000000003037212 */ /* 0x000fe200078e3cff */
[----:B------:R-:W-:Y:S01]  /*262d0*/  UIADD3 UR16, UR6, 0x2c000, URZ ;  /* 0x0002c00006107890 */ /* 0x000fe2000fffe03f */
[----:B------:R-:W-:Y:S01]  /*262e0*/  SEL R0, R5, RZ, P4 ;  /* 0x000000ff05007207 */ /* 0x000fe20002000000 */
        /* <DEDUP_REMOVED lines=37> */
.L_x_107:
[----:B------:R-:W-:Y:S05]  /*26540*/  BSYNC B1 ;  /* 0x0000000000017941 */ /* 0x000fea0003800000 */
.L_x_106:
[----:B------:R-:W-:Y:S01]  /*26550*/  ISETP.LT.OR P4, PT, R4, 0x4, !P3 ;  /* 0x000000040400780c */ /* 0x000fe20005f81670 */
[----:B------:R-:W-:-:S12]  /*26560*/  BSSY B1, `(.L_x_111) ;  /* 0x000004f000017945 */ /* 0x000fd80003800000 */
[----:B------:R-:W-:Y:S05]  /*26570*/  @P4 BRA `(.L_x_112) ;  /* 0x0000000400344947 */ /* 0x000fea0003800000 */
[----:B------:R-:W1:Y:S01]  /*26580*/  S2R R6, SR_CgaCtaId ;  /* 0x0000000000067919 */ /* 0x000e620000008800 */
[----:B------:R-:W-:Y:S02]  /*26590*/  MOV R5, 0x400 ;  /* 0x0000040000057802 */ /* 0x000fe40000000f00 */
[----:B------:R-:W-:Y:S02]  /*265a0*/  SHF.L.U32 R7, R3, 0x1f, RZ ;  /* 0x0000001f03077819 */ /* 0x000fe400000006ff */
[----:B-1----:R-:W-:-:S04]  /*265b0*/  LEA R5, R6, R5, 0x18 ;  /* 0x0000000506057211 */ /* 0x002fc800078ec0ff */
[----:B------:R-:W-:-:S04]  /*265c0*/  LEA R6, R0, R5, 0x3 ;  /* 0x0000000500067211 */ /* 0x000fc800078e18ff */
[----:B------:R-:W1:Y:S02]  /*265d0*/  SYNCS.PHASECHK.TRANS64.TRYWAIT P4, [R6+URZ+0xc0028], R7 ;  /* 0x0c002807060075a7 */ /* 0x000e64000808017f */
[----:B-1----:R-:W-:Y:S05]  /*265e0*/  @!P4 BRA `(.L_x_113) ;  /* 0x000000080044c947 */ /* 0x002fea0003800000 */
.L_x_128:
[----:B-1----:R-:W-:-:S04]  /*265f0*/  @P1 IMAD.MOV.U32 R7, RZ, RZ, 0x20000 ;  /* 0x00020000ff071424 */ /* 0x002fc800078e00ff */
[----:B------:R1:W-:Y:S02]  /*26600*/  @P1 SYNCS.ARRIVE.TRANS64 RZ, [R6+URZ+0xc0000], R7 ;  /* 0x0c00000706ff19a7 */ /* 0x0003e4000800003f */
[----:B-1----:R-:W-:-:S04]  /*26610*/  PRMT R7, R2, 0x9910, RZ ;  /* 0x0000991002077816 */ /* 0x002fc800000000ff */
[----:B------:R-:W-:-:S13]  /*26620*/  ISETP.NE.AND P4, PT, R7, 0x2, PT ;  /* 0x000000020700780c */ /* 0x000fda0003f85270 */
[----:B------:R-:W-:Y:S05]  /*26630*/  @P4 BRA `(.L_x_114) ;  /* 0x0000000000044947 */ /* 0x000fea0003800000 */
[----:B------:R-:W-:Y:S01]  /*26640*/  BPT.TRAP 0x1 ;  /* 0x000000040000795c */ /* 0x000fe20000300000 */
.L_x_114:
[----:B------:R-:W-:Y:S05]  /*26650*/  @P0 BRA `(.L_x_115) ;  /* 0x0000000000040947 */ /* 0x000fea0003800000 */
[----:B------:R-:W-:Y:S01]  /*26660*/  BPT.TRAP 0x1 ;  /* 0x000000040000795c */ /* 0x000fe20000300000 */
.L_x_115:
[----:B------:R-:W-:Y:S01]  /*26670*/  LEA R5, R0, R5, 0x11 ;  /* 0x0000000500057211 */ /* 0x000fe200078e88ff */
[----:B------:R-:W-:Y:S01]  /*26680*/  ULDC.64 UR8, c[0x0][0x198] ;  /* 0x0000660000087ab9 */ /* 0x000fe20000000a00 */
[----:B------:R-:W-:Y:S01]  /*26690*/  R2UR UR57, R6 ;  /* 0x00000000063972ca */ /* 0x000fe200000e0000 */
[----:B------:R-:W-:Y:S01]  /*266a0*/  UIADD3 UR8, UP0, UR8, 0x2f0, URZ ;  /* 0x000002f008087890 */ /* 0x000fe2000ff1e03f */
[----:B------:R-:W-:Y:S01]  /*266b0*/  R2UR UR6, R5 ;  /* 0x00000000050672ca */ /* 0x000fe200000e0000 */
[----:B------:R-:W-:Y:S01]  /*266c0*/  UMOV UR4, 0x0 ;  /* 0x0000000000047882 */ /* 0x000fe20000000000 */
[----:B------:R-:W-:Y:S01]  /*266d0*/  R2UR UR59, R8 ;  /* 0x00000000083b72ca */ /* 0x000fe200000e0000 */
[----:B------:R-:W-:Y:S01]  /*266e0*/  UIADD3.X UR9, URZ, UR9, URZ, UP0, !UPT ;  /* 0x000000093f097290 */ /* 0x000fe200087fe43f */
[----:B------:R-:W-:Y:S01]  /*266f0*/  IADD3 R0, R0, 0x1, RZ ;  /* 0x0000000100007810 */ /* 0x000fe20007ffe0ff */
[----:B------:R-:W-:Y:S01]  /*26700*/  UMOV UR5, 0x10000000 ;  /* 0x1000000000057882 */ /* 0x000fe20000000000 */
[----:B------:R-:W-:Y:S01]  /*26710*/  UMOV UR58, URZ ;  /* 0x0000003f003a7c82 */ /* 0x000fe20008000000 */
[----:B------:R-:W-:Y:S01]  /*26720*/  UMOV UR26, 0x40 ;  /* 0x00000040001a7882 */ /* 0x000fe20000000000 */
[----:B------:R-:W-:Y:S01]  /*26730*/  UMOV UR28, UR60 ;  /* 0x0000003c001c7c82 */ /* 0x000fe20008000000 */
[----:B------:R-:W-:Y:S01]  /*26740*/  UMOV UR29, UR61 ;  /* 0x0000003d001d7c82 */ /* 0x000fe20008000000 */
[----:B------:R-:W-:Y:S01]  /*26750*/  UMOV UR50, 0x80 ;  /* 0x0000008000327882 */ /* 0x000fe20000000000 */
[----:B------:R-:W-:Y:S01]  /*26760*/  UIADD3 UR57, UR57, 0xc0000, URZ ;  /* 0x000c000039397890 */ /* 0x000fe2000fffe03f */
[----:B------:R-:W-:Y:S01]  /*26770*/  ISETP.NE.AND P4, PT, R0, 0x5, PT ;  /* 0x000000050000780c */ /* 0x000fe20003f85270 */
[----:B------:R-:W-:Y:S01]  /*26780*/  UIADD3 UR56, UR6, 0x20000, URZ ;  /* 0x0002000006387890 */ /* 0x000fe2000fffe03f */
[----:B------:R-:W-:Y:S01]  /*26790*/  VIADD R8, R8, 0x1 ;  /* 0x0000000108087836 */ /* 0x000fe20000000000 */
[----:B------:R-:W-:Y:S01]  /*267a0*/  USHF.L.U32 UR59, UR59, 0x7, URZ ;  /* 0x000000073b3b7899 */ /* 0x000fe2000800063f */
[----:B------:R-:W-:Y:S01]  /*267b0*/  SEL R6, RZ, 0x1, P4 ;  /* 0x00000001ff067807 */ /* 0x000fe20002000000 */
[----:B------:R-:W-:Y:S01]  /*267c0*/  UIADD3 UR24, UR6, 0x24000, URZ ;  /* 0x0002400006187890 */ /* 0x000fe2000fffe03f */
[----:B------:R-:W-:Y:S01]  /*267d0*/  SEL R0, R0, RZ, P4 ;  /* 0x000000ff00007207 */ /* 0x000fe20002000000 */
[----:B------:R-:W-:Y:S01]  /*267e0*/  UIADD3 UR48, UR6, 0x28000, URZ ;  /* 0x0002800006307890 */ /* 0x000fe2000fffe03f */
[----:B------:R-:W-:Y:S01]  /*267f0*/  LOP3.LUT R3, R3, R6, RZ, 0x3c, !PT ;  /* 0x0000000603037212 */ /* 0x000fe200078e3cff */
[----:B------:R-:W-:Y:S01]  /*26800*/  UIADD3 UR16, UR6, 0x2c000, URZ ;  /* 0x0002c00006107890 */ /* 0x000fe2000fffe03f */
[----:B------:R-:W-:Y:S01]  /*26810*/  UMOV UR25, UR57 ;  /* 0x0000003900197c82 */ /* 0x000fe20008000000 */
[----:B------:R-:W-:Y:S01]  /*26820*/  UMOV UR27, UR59 ;  /* 0x0000003b001b7c82 */ /* 0x000fe20008000000 */
        /* <DEDUP_REMOVED lines=34> */
.L_x_112:
[----:B------:R-:W-:Y:S05]  /*26a50*/  BSYNC B1 ;  /* 0x0000000000017941 */ /* 0x000fea0003800000 */
.L_x_111:
[C---:B------:R-:W-:Y:S02]  /*26a60*/  ISETP.GT.AND P4, PT, R4.reuse, 0x4, PT ;  /* 0x000000040400780c */ /* 0x040fe40003f84270 */
[----:B------:R-:W-:-:S11]  /*26a70*/  IADD3 R4, R4, -0x2, RZ ;  /* 0xfffffffe04047810 */ /* 0x000fd60007ffe0ff */
[----:B------:R-:W-:Y:S05]  /*26a80*/  @P4 BRA `(.L_x_116) ;  /* 0xfffffff400744947 */ /* 0x000fea000383ffff */
[----:B------:R-:W-:Y:S05]  /*26a90*/  BSYNC B0 ;  /* 0x0000000000007941 */ /* 0x000fea0003800000 */
.L_x_105:
[----:B------:R-:W-:Y:S05]  /*26aa0*/  EXIT ;  /* 0x000000000000794d */ /* 0x000fea0003800000 */
.L_x_15:
[----:B-1----:R-:W-:-:S04]  /*26ab0*/  MOV R3, UR5 ;  /* 0x0000000500037c02 */ /* 0x002fc80008000f00 */
[----:B------:R1:W2:Y:S03]  /*26ac0*/  SYNCS.PHASECHK.TRANS64.TRYWAIT P1, [R3+URZ+0xc0050], R0 ;  /* 0x0c005000030075a7 */ /* 0x0002a6000802017f */
[----:B--2---:R-:W-:Y:S05]  /*26ad0*/  @!P1 NANOSLEEP.SYNCS 0x989680 ;  /* 0x009896800000995d */ /* 0x004fea0003900000 */
[----:B------:R-:W2:Y:S02]  /*26ae0*/  @!P1 SYNCS.PHASECHK.TRANS64 P1, [R3+URZ+0xc0050], R0 ;  /* 0x0c005000030095a7 */ /* 0x000ea4000802007f */
[----:B--2---:R-:W-:Y:S05]  /*26af0*/  @!P1 BRA `(.L_x_15) ;  /* 0xfffffffc00ec9947 */ /* 0x004fea000383ffff */
[----:B------:R-:W-:Y:S05]  /*26b00*/  BRA `(.L_x_117) ;  /* 0xfffffda400107947 */ /* 0x000fea000383ffff */
.L_x_17:
[----:B------:R-:W-:-:S13]  /*26b10*/  R2UR UR4, R23 ;  /* 0x00000000170472ca */ /* 0x000fda00000e0000 */
[----:B-1----:R-:W-:-:S04]  /*26b20*/  IMAD.U32 R3, RZ, RZ, UR4 ;  /* 0x00000004ff037e24 */ /* 0x002fc8000f8e00ff */
[----:B------:R1:W2:Y:S03]  /*26b30*/  SYNCS.PHASECHK.TRANS64.TRYWAIT P1, [R3+URZ+0xc0000], R2 ;  /* 0x0c000002030075a7 */ /* 0x0002a6000802017f */
[----:B--2---:R-:W-:Y:S05]  /*26b40*/  @!P1 NANOSLEEP.SYNCS 0x989680 ;  /* 0x009896800000995d */ /* 0x004fea0003900000 */
[----:B------:R-:W2:Y:S02]  /*26b50*/  @!P1 SYNCS.PHASECHK.TRANS64 P1, [R3+URZ+0xc0000], R2 ;  /* 0x0c000002030095a7 */ /* 0x000ea4000802007f */
[----:B--2---:R-:W-:Y:S05]  /*26b60*/  @!P1 BRA `(.L_x_17) ;  /* 0xfffffffc00e89947 */ /* 0x004fea000383ffff */
[----:B------:R-:W-:Y:S05]  /*26b70*/  BRA `(.L_x_118) ;  /* 0xfffffda400147947 */ /* 0x000fea000383ffff */
.L_x_18:
[----:B-1----:R-:W-:-:S04]  /*26b80*/  MOV R3, UR10 ;  /* 0x0000000a00037c02 */ /* 0x002fc80008000f00 */
[----:B------:R1:W2:Y:S03]  /*26b90*/  SYNCS.PHASECHK.TRANS64.TRYWAIT P1, [R3+URZ], R0 ;  /* 0x00000000030075a7 */ /* 0x0002a6000802017f */
[----:B--2---:R-:W-:Y:S05]  /*26ba0*/  @!P1 NANOSLEEP.SYNCS 0x989680 ;  /* 0x009896800000995d */ /* 0x004fea0003900000 */
[----:B------:R-:W2:Y:S02]  /*26bb0*/  @!P1 SYNCS.PHASECHK.TRANS64 P1, [R3+URZ], R0 ;  /* 0x00000000030095a7 */ /* 0x000ea4000802007f */
[----:B--2---:R-:W-:Y:S05]  /*26bc0*/  @!P1 BRA `(.L_x_18) ;  /* 0xfffffffc00ec9947 */ /* 0x004fea000383ffff */
[----:B------:R-:W-:Y:S05]  /*26bd0*/  BRA `(.L_x_119) ;  /* 0xfffffda400247947 */ /* 0x000fea000383ffff */
.L_x_20:
[----:B------:R-:W-:-:S13]  /*26be0*/  R2UR UR6, R23 ;  /* 0x00000000170672ca */ /* 0x000fda00000e0000 */
[----:B-1----:R-:W-:-:S04]  /*26bf0*/  MOV R3, UR6 ;  /* 0x0000000600037c02 */ /* 0x002fc80008000f00 */
[----:B------:R1:W2:Y:S03]  /*26c00*/  SYNCS.PHASECHK.TRANS64.TRYWAIT P1, [R3+URZ+0xc0008], R2 ;  /* 0x0c000802030075a7 */ /* 0x0002a6000802017f */
[----:B--2---:R-:W-:Y:S05]  /*26c10*/  @!P1 NANOSLEEP.SYNCS 0x989680 ;  /* 0x009896800000995d */ /* 0x004fea0003900000 */
[----:B------:R-:W2:Y:S02]  /*26c20*/  @!P1 SYNCS.PHASECHK.TRANS64 P1, [R3+URZ+0xc0008], R2 ;  /* 0x0c000802030095a7 */ /* 0x000ea4000802007f */
[----:B--2---:R-:W-:Y:S05]  /*26c30*/  @!P1 BRA `(.L_x_20) ;  /* 0xfffffffc00e89947 */ /* 0x004fea000383ffff */
[----:B------:R-:W-:Y:S05]  /*26c40*/  BRA `(.L_x_120) ;  /* 0xfffffddc001c7947 */ /* 0x000fea000383ffff */
.L_x_25:
[----:B-1----:R-:W-:-:S04]  /*26c50*/  IMAD.U32 R5, RZ, RZ, UR6 ;  /* 0x00000006ff057e24 */ /* 0x002fc8000f8e00ff */
[----:B------:R1:W2:Y:S03]  /*26c60*/  SYNCS.PHASECHK.TRANS64.TRYWAIT P2, [R5+URZ+0xc0000], R3 ;  /* 0x0c000003050075a7 */ /* 0x0002a6000804017f */
[----:B--2---:R-:W-:Y:S05]  /*26c70*/  @!P2 NANOSLEEP.SYNCS 0x989680 ;  /* 0x009896800000a95d */ /* 0x004fea0003900000 */
[----:B------:R-:W2:Y:S02]  /*26c80*/  @!P2 SYNCS.PHASECHK.TRANS64 P2, [R5+URZ+0xc0000], R3 ;  /* 0x0c0000030500a5a7 */ /* 0x000ea4000804007f */
[----:B--2---:R-:W-:Y:S05]  /*26c90*/  @!P2 BRA `(.L_x_25) ;  /* 0xfffffffc00eca947 */ /* 0x004fea000383ffff */
[----:B------:R-:W-:Y:S05]  /*26ca0*/  BRA `(.L_x_121) ;  /* 0xfffffe7400a87947 */ /* 0x000fea000383ffff */
.L_x_29:
[----:B-1----:R-:W-:-:S04]  /*26cb0*/  MOV R0, UR7 ;  /* 0x0000000700007c02 */ /* 0x002fc80008000f00 */
[----:B------:R1:W2:Y:S03]  /*26cc0*/  SYNCS.PHASECHK.TRANS64.TRYWAIT P2, [R0+URZ+0xc0000], R17 ;  /* 0x0c000011000075a7 */ /* 0x0002a6000804017f */
[----:B--2---:R-:W-:Y:S05]  /*26cd0*/  @!P2 NANOSLEEP.SYNCS 0x989680 ;  /* 0x009896800000a95d */ /* 0x004fea0003900000 */
[----:B------:R-:W2:Y:S02]  /*26ce0*/  @!P2 SYNCS.PHASECHK.TRANS64 P2, [R0+URZ+0xc0000], R17 ;  /* 0x0c0000110000a5a7 */ /* 0x000ea4000804007f */
[----:B--2---:R-:W-:Y:S05]  /*26cf0*/  @!P2 BRA `(.L_x_29) ;  /* 0xfffffffc00eca947 */ /* 0x004fea000383ffff */
[----:B------:R-:W-:Y:S05]  /*26d00*/  BRA `(.L_x_28) ;  /* 0xfffffed000bc7947 */ /* 0x000fea000383ffff */
.L_x_45:
[----:B-1----:R-:W-:-:S04]  /*26d10*/  MOV R3, UR4 ;  /* 0x0000000400037c02 */ /* 0x002fc80008000f00 */
[----:B------:R1:W2:Y:S03]  /*26d20*/  SYNCS.PHASECHK.TRANS64.TRYWAIT P0, [R3+URZ+0xc0098], R0 ;  /* 0x0c009800030075a7 */ /* 0x0002a6000800017f */
[----:B--2---:R-:W-:Y:S05]  /*26d30*/  @!P0 NANOSLEEP.SYNCS 0x989680 ;  /* 0x009896800000895d */ /* 0x004fea0003900000 */
[----:B------:R-:W2:Y:S02]  /*26d40*/  @!P0 SYNCS.PHASECHK.TRANS64 P0, [R3+URZ+0xc0098], R0 ;  /* 0x0c009800030085a7 */ /* 0x000ea4000800007f */
[----:B--2---:R-:W-:Y:S05]  /*26d50*/  @!P0 BRA `(.L_x_45) ;  /* 0xfffffffc00ec8947 */ /* 0x004fea000383ffff */
[----:B------:R-:W-:Y:S05]  /*26d60*/  BRA `(.L_x_122) ;  /* 0xffffff9c00587947 */ /* 0x000fea000383ffff */
.L_x_87:
[----:B--2---:R2:W4:Y:S02]  /*26d70*/  SYNCS.PHASECHK.TRANS64.TRYWAIT P0, [R3+URZ+0xc0060], R2 ;  /* 0x0c006002030075a7 */ /* 0x004524000800017f */
[----:B----4-:R-:W-:Y:S05]  /*26d80*/  @!P0 NANOSLEEP.SYNCS 0x989680 ;  /* 0x009896800000895d */ /* 0x010fea0003900000 */
[----:B------:R-:W4:Y:S02]  /*26d90*/  @!P0 SYNCS.PHASECHK.TRANS64 P0, [R3+URZ+0xc0060], R2 ;  /* 0x0c006002030085a7 */ /* 0x000f24000800007f */
[----:B----4-:R-:W-:Y:S05]  /*26da0*/  @!P0 BRA `(.L_x_87) ;  /* 0xfffffffc00f08947 */ /* 0x010fea000383ffff */
[----:B------:R-:W-:Y:S05]  /*26db0*/  BRA `(.L_x_123) ;  /* 0xffffffdc00c47947 */ /* 0x000fea000383ffff */
.L_x_92:
[----:B-1----:R1:W2:Y:S02]  /*26dc0*/  SYNCS.PHASECHK.TRANS64.TRYWAIT P0, [R5+URZ+0xc0028], R0 ;  /* 0x0c002800050075a7 */ /* 0x0022a4000800017f */
[----:B--2---:R-:W-:Y:S05]  /*26dd0*/  @!P0 NANOSLEEP.SYNCS 0x989680 ;  /* 0x009896800000895d */ /* 0x004fea0003900000 */
[----:B------:R-:W2:Y:S02]  /*26de0*/  @!P0 SYNCS.PHASECHK.TRANS64 P0, [R5+URZ+0xc0028], R0 ;  /* 0x0c002800050085a7 */ /* 0x000ea4000800007f */
[----:B--2---:R-:W-:Y:S05]  /*26df0*/  @!P0 BRA `(.L_x_92) ;  /* 0xfffffffc00f08947 */ /* 0x004fea000383ffff */
[----:B------:R-:W-:Y:S05]  /*26e00*/  BRA `(.L_x_124) ;  /* 0xffffffe000d47947 */ /* 0x000fea000383ffff */
.L_x_97:
[----:B-1----:R1:W2:Y:S02]  /*26e10*/  SYNCS.PHASECHK.TRANS64.TRYWAIT P0, [R4+URZ+0xc0060], R5 ;  /* 0x0c006005040075a7 */ /* 0x0022a4000800017f */
[----:B--2---:R-:W-:Y:S05]  /*26e20*/  @!P0 NANOSLEEP.SYNCS 0x989680 ;  /* 0x009896800000895d */ /* 0x004fea0003900000 */
[----:B------:R-:W2:Y:S02]  /*26e30*/  @!P0 SYNCS.PHASECHK.TRANS64 P0, [R4+URZ+0xc0060], R5 ;  /* 0x0c006005040085a7 */ /* 0x000ea4000800007f */
[----:B--2---:R-:W-:Y:S05]  /*26e40*/  @!P0 BRA `(.L_x_97) ;  /* 0xfffffffc00f08947 */ /* 0x004fea000383ffff */
[----:B------:R-:W-:Y:S05]  /*26e50*/  BRA `(.L_x_125) ;  /* 0xffffffe400f47947 */ /* 0x000fea000383ffff */
.L_x_102:
[----:B-1----:R1:W2:Y:S02]  /*26e60*/  SYNCS.PHASECHK.TRANS64.TRYWAIT P0, [R3+URZ+0xc0028], R4 ;  /* 0x0c002804030075a7 */ /* 0x0022a4000800017f */
[----:B--2---:R-:W-:Y:S05]  /*26e70*/  @!P0 NANOSLEEP.SYNCS 0x989680 ;  /* 0x009896800000895d */ /* 0x004fea0003900000 */
[----:B------:R-:W2:Y:S02]  /*26e80*/  @!P0 SYNCS.PHASECHK.TRANS64 P0, [R3+URZ+0xc0028], R4 ;  /* 0x0c002804030085a7 */ /* 0x000ea4000800007f */
[----:B--2---:R-:W-:Y:S05]  /*26e90*/  @!P0 BRA `(.L_x_102) ;  /* 0xfffffffc00f08947 */ /* 0x004fea000383ffff */
[----:B------:R-:W-:Y:S05]  /*26ea0*/  BRA `(.L_x_126) ;  /* 0xffffffec00207947 */ /* 0x000fea000383ffff */
.L_x_108:
[----:B-1----:R1:W2:Y:S02]  /*26eb0*/  SYNCS.PHASECHK.TRANS64.TRYWAIT P4, [R6+URZ+0xc0028], R5 ;  /* 0x0c002805060075a7 */ /* 0x0022a4000808017f */
[----:B--2---:R-:W-:Y:S05]  /*26ec0*/  @!P4 NANOSLEEP.SYNCS 0x989680 ;  /* 0x009896800000c95d */ /* 0x004fea0003900000 */
[----:B------:R-:W2:Y:S02]  /*26ed0*/  @!P4 SYNCS.PHASECHK.TRANS64 P4, [R6+URZ+0xc0028], R5 ;  /* 0x0c0028050600c5a7 */ /* 0x000ea4000808007f */
[----:B--2---:R-:W-:Y:S05]  /*26ee0*/  @!P4 BRA `(.L_x_108) ;  /* 0xfffffffc00f0c947 */ /* 0x004fea000383ffff */
[----:B------:R-:W-:Y:S05]  /*26ef0*/  BRA `(.L_x_127) ;  /* 0xfffffff0007c7947 */ /* 0x000fea000383ffff */
.L_x_113:
[----:B-1----:R1:W2:Y:S02]  /*26f00*/  SYNCS.PHASECHK.TRANS64.TRYWAIT P4, [R6+URZ+0xc0028], R7 ;  /* 0x0c002807060075a7 */ /* 0x0022a4000808017f */
[----:B--2---:R-:W-:Y:S05]  /*26f10*/  @!P4 NANOSLEEP.SYNCS 0x989680 ;  /* 0x009896800000c95d */ /* 0x004fea0003900000 */
[----:B------:R-:W2:Y:S02]  /*26f20*/  @!P4 SYNCS.PHASECHK.TRANS64 P4, [R6+URZ+0xc0028], R7 ;  /* 0x0c0028070600c5a7 */ /* 0x000ea4000808007f */
[----:B--2---:R-:W-:Y:S05]  /*26f30*/  @!P4 BRA `(.L_x_113) ;  /* 0xfffffffc00f0c947 */ /* 0x004fea000383ffff */
[----:B------:R-:W-:Y:S05]  /*26f40*/  BRA `(.L_x_128) ;  /* 0xfffffff400a87947 */ /* 0x000fea000383ffff */
        .weak           $__internal_0_$__cuda_sm20_rcp_rn_f32_slowpath
        .type           $__internal_0_$__cuda_sm20_rcp_rn_f32_slowpath,@function
        .size           $__internal_0_$__cuda_sm20_rcp_rn_f32_slowpath,(.L_x_134 - $__internal_0_$__cuda_sm20_rcp_rn_f32_slowpath)
$__internal_0_$__cuda_sm20_rcp_rn_f32_slowpath:
[----:B------:R-:W-:Y:S01]  /*26f50*/  IMAD.SHL.U32 R2, R0, 0x2, RZ ;  /* 0x0000000200027824 */ /* 0x000fe200078e00ff */
[----:B------:R-:W-:Y:S04]  /*26f60*/  BSSY B2, `(.L_x_129) ;  /* 0x0000030000027945 */ /* 0x000fe80003800000 */
[----:B------:R-:W-:-:S04]  /*26f70*/  SHF.R.U32.HI R2, RZ, 0x18, R2 ;  /* 0x00000018ff027819 */ /* 0x000fc80000011602 */
[----:B------:R-:W-:-:S13]  /*26f80*/  ISETP.NE.U32.AND P0, PT, R2, RZ, PT ;  /* 0x000000ff0200720c */ /* 0x000fda0003f05070 */
[----:B------:R-:W-:Y:S05]  /*26f90*/  @P0 BRA `(.L_x_130) ;  /* 0x0000000000280947 */ /* 0x000fea0003800000 */
[----:B------:R-:W-:-:S04]  /*26fa0*/  SHF.L.U32 R2, R0, 0x1, RZ ;  /* 0x0000000100027819 */ /* 0x000fc800000006ff */
[----:B------:R-:W-:-:S13]  /*26fb0*/  ISETP.NE.AND P0, PT, R2, RZ, PT ;  /* 0x000000ff0200720c */ /* 0x000fda0003f05270 */
[----:B------:R-:W-:Y:S01]  /*26fc0*/  @P0 FFMA R5, R0, 1.84467440737095516160e+19, RZ ;  /* 0x5f80000000050823 */ /* 0x000fe200000000ff */
[----:B------:R-:W-:Y:S08]  /*26fd0*/  @!P0 MUFU.RCP R2, R0 ;  /* 0x0000000000028308 */ /* 0x000ff00000001000 */
[----:B------:R-:W1:Y:S02]  /*26fe0*/  @P0 MUFU.RCP R3, R5 ;  /* 0x0000000500030308 */ /* 0x000e640000001000 */
[----:B-1----:R-:W-:-:S04]  /*26ff0*/  @P0 FFMA R5, R5, R3, -1 ;  /* 0xbf80000005050423 */ /* 0x002fc80000000003 */
[----:B------:R-:W-:-:S04]  /*27000*/  @P0 FADD.FTZ R5, -R5, -RZ ;  /* 0x800000ff05050221 */ /* 0x000fc80000010100 */
[----:B------:R-:W-:-:S04]  /*27010*/  @P0 FFMA R3, R3, R5, R3 ;  /* 0x0000000503030223 */ /* 0x000fc80000000003 */
[----:B------:R-:W-:Y:S01]  /*27020*/  @P0 FFMA R2, R3, 1.84467440737095516160e+19, RZ ;  /* 0x5f80000003020823 */ /* 0x000fe200000000ff */
[----:B------:R-:W-:Y:S06]  /*27030*/  BRA `(.L_x_131) ;  /* 0x0000000000887947 */ /* 0x000fec0003800000 */
.L_x_130:
[----:B------:R-:W-:-:S04]  /*27040*/  IADD3 R12, R2, -0xfd, RZ ;  /* 0xffffff03020c7810 */ /* 0x000fc80007ffe0ff */
[----:B------:R-:W-:-:S13]  /*27050*/  ISETP.GT.U32.AND P0, PT, R12, 0x1, PT ;  /* 0x000000010c00780c */ /* 0x000fda0003f04070 */
[----:B------:R-:W-:Y:S05]  /*27060*/  @P0 BRA `(.L_x_132) ;  /* 0x0000000000780947 */ /* 0x000fea0003800000 */
[----:B------:R-:W-:Y:S01]  /*27070*/  LOP3.LUT R5, R0, 0x7fffff, RZ, 0xc0, !PT ;  /* 0x007fffff00057812 */ /* 0x000fe200078ec0ff */
[----:B------:R-:W-:Y:S01]  /*27080*/  IMAD.MOV.U32 R13, RZ, RZ, 0x3 ;  /* 0x00000003ff0d7424 */ /* 0x000fe200078e00ff */
[----:B------:R-:W-:Y:S02]  /*27090*/  IADD3 R2, R2, -0xfc, RZ ;  /* 0xffffff0402027810 */ /* 0x000fe40007ffe0ff */
[----:B------:R-:W-:Y:S02]  /*270a0*/  LOP3.LUT R5, R5, 0x3f800000, RZ, 0xfc, !PT ;  /* 0x3f80000005057812 */ /* 0x000fe400078efcff */
[----:B------:R-:W-:Y:S02]  /*270b0*/  SHF.L.U32 R13, R13, R12, RZ ;  /* 0x0000000c0d0d7219 */ /* 0x000fe400000006ff */
[----:B------:R-:W1:Y:S02]  /*270c0*/  MUFU.RCP R3, R5 ;  /* 0x0000000500037308 */ /* 0x000e640000001000 */
[----:B-1----:R-:W-:-:S04]  /*270d0*/  FFMA R6, R5, R3, -1 ;  /* 0xbf80000005067423 */ /* 0x002fc80000000003 */
[----:B------:R-:W-:-:S04]  /*270e0*/  FADD.FTZ R6, -R6, -RZ ;  /* 0x800000ff06067221 */ /* 0x000fc80000010100 */
[CCC-:B------:R-:W-:Y:S01]  /*270f0*/  FFMA.RM R5, R3.reuse, R6.reuse, R3.reuse ;  /* 0x0000000603057223 */ /* 0x1c0fe20000004003 */
[----:B------:R-:W-:-:S05]  /*27100*/  FFMA.RP R3, R3, R6, R3 ;  /* 0x0000000603037223 */ /* 0x000fca0000008003 */
[C---:B------:R-:W-:Y:S02]  /*27110*/  FSETP.NEU.FTZ.AND P0, PT, R5.reuse, R3, PT ;  /* 0x000000030500720b */ /* 0x040fe40003f1d000 */
[----:B------:R-:W-:Y:S02]  /*27120*/  LOP3.LUT R3, R5, 0x7fffff, RZ, 0xc0, !PT ;  /* 0x007fffff05037812 */ /* 0x000fe400078ec0ff */
[----:B------:R-:W-:Y:S02]  /*27130*/  SEL R5, RZ, 0xffffffff, !P0 ;  /* 0xffffffffff057807 */ /* 0x000fe40004000000 */
[----:B------:R-:W-:Y:S02]  /*27140*/  LOP3.LUT R3, R3, 0x800000, RZ, 0xfc, !PT ;  /* 0x0080000003037812 */ /* 0x000fe400078efcff */
[----:B------:R-:W-:Y:S02]  /*27150*/  IADD3 R6, -R5, RZ, RZ ;  /* 0x000000ff05067210 */ /* 0x000fe40007ffe1ff */
[----:B------:R-:W-:-:S02]  /*27160*/  LOP3.LUT R13, R13, R3, RZ, 0xc0, !PT ;  /* 0x000000030d0d7212 */ /* 0x000fc400078ec0ff */
[-C--:B------:R-:W-:Y:S02]  /*27170*/  LOP3.LUT P1, RZ, R6, R12.reuse, R3, 0xf8, !PT ;  /* 0x0000000c06ff7212 */ /* 0x080fe4000782f803 */
[----:B------:R-:W-:Y:S02]  /*27180*/  SHF.R.U32.HI R5, RZ, R12, R13 ;  /* 0x0000000cff057219 */ /* 0x000fe4000001160d */
[----:B------:R-:W-:Y:S02]  /*27190*/  SHF.R.U32.HI R2, RZ, R2, R3 ;  /* 0x00000002ff027219 */ /* 0x000fe40000011603 */
[C---:B------:R-:W-:Y:S02]  /*271a0*/  LOP3.LUT P0, RZ, R5.reuse, 0x1, RZ, 0xc0, !PT ;  /* 0x0000000105ff7812 */ /* 0x040fe4000780c0ff */
[----:B------:R-:W-:-:S04]  /*271b0*/  LOP3.LUT P2, RZ, R5, 0x2, RZ, 0xc0, !PT ;  /* 0x0000000205ff7812 */ /* 0x000fc8000784c0ff */
[----:B------:R-:W-:Y:S02]  /*271c0*/  PLOP3.LUT P0, PT, P0, P1, P2, 0xe0, 0x0 ;  /* 0x000000000000781c */ /* 0x000fe40000703c20 */
[----:B------:R-:W-:Y:S02]  /*271d0*/  LOP3.LUT P1, RZ, R0, 0x7fffff, RZ, 0xc0, !PT ;  /* 0x007fffff00ff7812 */ /* 0x000fe4000782c0ff */
[----:B------:R-:W-:-:S05]  /*271e0*/  SEL R3, RZ, 0x1, !P0 ;  /* 0x00000001ff037807 */ /* 0x000fca0004000000 */
[----:B------:R-:W-:-:S05]  /*271f0*/  IMAD.MOV R3, RZ, RZ, -R3 ;  /* 0x000000ffff037224 */ /* 0x000fca00078e0a03 */
[----:B------:R-:W-:-:S13]  /*27200*/  ISETP.GE.AND P0, PT, R3, RZ, PT ;  /* 0x000000ff0300720c */ /* 0x000fda0003f06270 */
[----:B------:R-:W-:-:S04]  /*27210*/  @!P0 IADD3 R2, R2, 0x1, RZ ;  /* 0x0000000102028810 */ /* 0x000fc80007ffe0ff */
[----:B------:R-:W-:-:S04]  /*27220*/  @!P1 SHF.L.U32 R2, R2, 0x1, RZ ;  /* 0x0000000102029819 */ /* 0x000fc800000006ff */
[----:B------:R-:W-:Y:S01]  /*27230*/  LOP3.LUT R2, R2, 0x80000000, R0, 0xf8, !PT ;  /* 0x8000000002027812 */ /* 0x000fe200078ef800 */
[----:B------:R-:W-:Y:S06]  /*27240*/  BRA `(.L_x_131) ;  /* 0x0000000000047947 */ /* 0x000fec0003800000 */
.L_x_132:
[----:B------:R1:W2:Y:S02]  /*27250*/  MUFU.RCP R2, R0 ;  /* 0x0000000000027308 */ /* 0x0002a40000001000 */
.L_x_131:
[----:B------:R-:W-:Y:S05]  /*27260*/  BSYNC B2 ;  /* 0x0000000000027941 */ /* 0x000fea0003800000 */
.L_x_129:
[----:B--2---:R-:W-:Y:S01]  /*27270*/  IMAD.MOV.U32 R5, RZ, RZ, R2 ;  /* 0x000000ffff057224 */ /* 0x004fe200078e0002 */
[----:B------:R-:W-:Y:S02]  /*27280*/  MOV R2, R7 ;  /* 0x0000000700027202 */ /* 0x000fe40000000f00 */
[----:B------:R-:W-:-:S04]  /*27290*/  MOV R3, 0x0 ;  /* 0x0000000000037802 */ /* 0x000fc80000000f00 */
[----:B-1----:R-:W-:Y:S05]  /*272a0*/  RET.REL.NODEC R2 `(_ZN7cutlass13device_kernelINS_4fmha6kernel28FmhaKernelTmaWarpSpecializedINS1_10collective30FmhaMainloopTmaWarpSpecializedINS_10bfloat16_tEffN4cute5tupleIJNS7_1CILi128EEESA_NS9_ILi512EEEEEENS8_IJiNS9_ILi1EEENS8_IJiiEEEEEESF_SF_NS4_13DefaultFusionEJEEENS4_15FmhaFwdEpilogueIS6_fNS8_IJNS9_ILi64EEESB_SA_EEEEENS2_23IndividualTileSchedulerEJEEEEEvNT_6ParamsE) ;  /* 0xfffffd8c02547950 */ /* 0x002fea0003c3ffff */
.L_x_133:
[----:B------:R-:W-:-:S00]  /*272b0*/  BRA `(.L_x_133) ;  /* 0xfffffffc00fc7947 */ /* 0x000fc0000383ffff */
[----:B------:R-:W-:-:S00]  /*272c0*/  NOP ;  /* 0x0000000000007918 */ /* 0x000fc00000000000 */
        /* <DEDUP_REMOVED lines=11> */
.L_x_134:


//--------------------- .nv.global.init           --------------------------
	.section	.nv.global.init,"aw",@progbits
.nv.global.init:
	.type		$str$24,@object
	.size		$str$24,($str$25 - $str$24)
$str$24:
        /*0000*/ 	.byte	0x28, 0x61, 0x64, 0x64, 0x72, 0x65, 0x73, 0x73, 0x20, 0x26, 0x20, 0x6d, 0x61, 0x73, 0x6b, 0x29
        /*0010*/ 	.byte	0x20, 0x3d, 0x3d, 0x20, 0x30, 0x00
	.type		$str$25,@object
	.size		$str$25,(__unnamed_1 - $str$25)
$str$25:
        /*0016*/ 	.byte	0x2f, 0x74, 0x6d, 0x70, 0x2f, 0x63, 0x75, 0x74, 0x6c, 0x61, 0x73, 0x73, 0x5f, 0x73, 0x77, 0x65
        /*0026*/ 	.byte	0x65, 0x70, 0x5f, 0x73, 0x72, 0x63, 0x2f, 0x69, 0x6e, 0x63, 0x6c, 0x75, 0x64, 0x65, 0x2f, 0x63
        /*0036*/ 	.byte	0x75, 0x74, 0x65, 0x2f, 0x70, 0x6f, 0x69, 0x6e, 0x74, 0x65, 0x72, 0x5f, 0x66, 0x6c, 0x61, 0x67
        /*0046*/ 	.byte	0x67, 0x65, 0x64, 0x2e, 0x68, 0x70, 0x70, 0x00
	.type		__unnamed_1,@object
	.size		__unnamed_1,(__unnamed_2 - __unnamed_1)
__unnamed_1:
        /* <DEDUP_REMOVED lines=28> */
        /*020e*/ 	.byte	0x32, 0x30, 0x34, 0x38, 0x3e, 0x3e, 0x3e, 0x3e, 0x3e, 0x5d, 0x00
	.type		__unnamed_2,@object
	.size		__unnamed_2,(.L_1 - __unnamed_2)
__unnamed_2:
        /* <DEDUP_REMOVED lines=29> */
.L_1:


//--------------------- .nv.shared._ZN7cutlass13device_kernelINS_4fmha6kernel28FmhaKernelTmaWarpSpecializedINS1_10collective30FmhaMainloopTmaWarpSpecializedINS_10bfloat16_tEffN4cute5tupleIJNS7_1CILi128EEESA_NS9_ILi512EEEEEENS8_IJiNS9_ILi1EEENS8_IJiiEEEEEESF_SF_NS4_13DefaultFusionEJEEENS4_15FmhaFwdEpilogueIS6_fNS8_IJNS9_ILi64EEESB_SA_EEEEENS2_23IndividualTileSchedulerEJEEEEEvNT_6ParamsE --------------------------
	.section	.nv.shared._ZN7cutlass13device_kernelINS_4fmha6kernel28FmhaKernelTmaWarpSpecializedINS1_10collective30FmhaMainloopTmaWarpSpecializedINS_10bfloat16_tEffN4cute5tupleIJNS7_1CILi128EEESA_NS9_ILi512EEEEEENS8_IJiNS9_ILi1EEENS8_IJiiEEEEEESF_SF_NS4_13DefaultFusionEJEEENS4_15FmhaFwdEpilogueIS6_fNS8_IJNS9_ILi64EEESB_SA_EEEEENS2_23IndividualTileSchedulerEJEEEEEvNT_6ParamsE,"aw",@nobits
	.sectionflags	@""
	.align	16
	.zero		1024


//--------------------- .nv.shared.reserved.0     --------------------------
	.section	.nv.shared.reserved.0,"aw",@nobits
	.weak		__nv_reservedSMEM_offset_0_alias
	.size		__nv_reservedSMEM_offset_0_alias, 0, 0
	.other		__nv_reservedSMEM_offset_0_alias,@"STO_CUDA_RESERVED_SHARED STV_DEFAULT"
__nv_reservedSMEM_offset_0_alias:
	.zero		0


//--------------------- .nv.global                --------------------------
	.section	.nv.global,"aw",@nobits
.nv.global:
	.type		_ZN39_INTERNAL_3349c95a_4_k_cu_064359bc_31074cute1_E,@object
	.size		_ZN39_INTERNAL_3349c95a_4_k_cu_064359bc_31074cute1_E,(_ZN39_INTERNAL_3349c95a_4_k_cu_064359bc_31074cuda3std3__45__cpo6cbeginE - _ZN39_INTERNAL_3349c95a_4_k_cu_064359bc_31074cute1_E)
_ZN39_INTERNAL_3349c95a_4_k_cu_064359bc_31074cute1_E:
	.zero		1
	.type		_ZN39_INTERNAL_3349c95a_4_k_cu_064359bc_31074cuda3std3__45__cpo6cbeginE,@object
	.size		_ZN39_INTERNAL_3349c95a_4_k_cu_064359bc_31074cuda3std3__45__cpo6cbeginE,(_ZN39_INTERNAL_3349c95a_4_k_cu_064359bc_31074cuda3std3__48in_placeE - _ZN39_INTERNAL_3349c95a_4_k_cu_064359bc_31074cuda3std3__45__cpo6cbeginE)
_ZN39_INTERNAL_3349c95a_4_k_cu_064359bc_31074cuda3std3__45__cpo6cbeginE:
	.zero		1
	.type		_ZN39_INTERNAL_3349c95a_4_k_cu_064359bc_31074cuda3std3__48in_placeE,@object
	.size		_ZN39_INTERNAL_3349c95a_4_k_cu_064359bc_31074cuda3std3__48in_placeE,(_ZN39_INTERNAL_3349c95a_4_k_cu_064359bc_31074cuda3std6ranges3__45__cpo9iter_moveE - _ZN39_INTERNAL_3349c95a_4_k_cu_064359bc_31074cuda3std3__48in_placeE)
_ZN39_INTERNAL_3349c95a_4_k_cu_064359bc_31074cuda3std3__48in_placeE:
	.zero		1
	.type		_ZN39_INTERNAL_3349c95a_4_k_cu_064359bc_31074cuda3std6ranges3__45__cpo9iter_moveE,@object
	.size		_ZN39_INTERNAL_3349c95a_4_k_cu_064359bc_31074cuda3std6ranges3__45__cpo9iter_moveE,(_ZN39_INTERNAL_3349c95a_4_k_cu_064359bc_31074cuda3std3__45__cpo5beginE - _ZN39_INTERNAL_3349c95a_4_k_cu_064359bc_31074cuda3std6ranges3__45__cpo9iter_moveE)
_ZN39_INTERNAL_3349c95a_4_k_cu_064359bc_31074cuda3std6ranges3__45__cpo9iter_moveE:
	.zero		1
	.type		_ZN39_INTERNAL_3349c95a_4_k_cu_064359bc_31074cuda3std3__45__cpo5beginE,@object
	.size		_ZN39_INTERNAL_3349c95a_4_k_cu_064359bc_31074cuda3std3__45__cpo5beginE,(_ZN39_INTERNAL_3349c95a_4_k_cu_064359bc_31074cuda3std3__441_GLOBAL__N__3349c95a_4_k_cu_064359bc_31076ignoreE - _ZN39_INTERNAL_3349c95a_4_k_cu_064359bc_31074cuda3std3__45__cpo5beginE)
_ZN39_INTERNAL_3349c95a_4_k_cu_064359bc_31074cuda3std3__45__cpo5beginE:
	.zero		1
	.type		_ZN39_INTERNAL_3349c95a_4_k_cu_064359bc_31074cuda3std3__441_GLOBAL__N__3349c95a_4_k_cu_064359bc_31076ignoreE,@object
	.size		_ZN39_INTERNAL_3349c95a_4_k_cu_064359bc_31074cuda3std3__441_GLOBAL__N__3349c95a_4_k_cu_064359bc_31076ignoreE,(_ZN39_INTERNAL_3349c95a_4_k_cu_064359bc_31074cute7productE - _ZN39_INTERNAL_3349c95a_4_k_cu_064359bc_31074cuda3std3__441_GLOBAL__N__3349c95a_4_k_cu_064359bc_31076ignoreE)
_ZN39_INTERNAL_3349c95a_4_k_cu_064359bc_31074cuda3std3__441_GLOBAL__N__3349c95a_4_k_cu_064359bc_31076ignoreE:
	.zero		1
	.type		_ZN39_INTERNAL_3349c95a_4_k_cu_064359bc_31074cute7productE,@object
	.size		_ZN39_INTERNAL_3349c95a_4_k_cu_064359bc_31074cute7productE,(_ZN39_INTERNAL_3349c95a_4_k_cu_064359bc_31074cuda3std3__45__cpo3endE - _ZN39_INTERNAL_3349c95a_4_k_cu_064359bc_31074cute7productE)
_ZN39_INTERNAL_3349c95a_4_k_cu_064359bc_31074cute7productE:
	.zero		1
	.type		_ZN39_INTERNAL_3349c95a_4_k_cu_064359bc_31074cuda3std3__45__cpo3endE,@object
	.size		_ZN39_INTERNAL_3349c95a_4_k_cu_064359bc_31074cuda3std3__45__cpo3endE,(_ZN39_INTERNAL_3349c95a_4_k_cu_064359bc_31074cuda3std3__419piecewise_constructE - _ZN39_INTERNAL_3349c95a_4_k_cu_064359bc_31074cuda3std3__45__cpo3endE)
_ZN39_INTERNAL_3349c95a_4_k_cu_064359bc_31074cuda3std3__45__cpo3endE:
	.zero		1
	.type		_ZN39_INTERNAL_3349c95a_4_k_cu_064359bc_31074cuda3std3__419piecewise_constructE,@object
	.size		_ZN39_INTERNAL_3349c95a_4_k_cu_064359bc_31074cuda3std3__419piecewise_constructE,(_ZN39_INTERNAL_3349c95a_4_k_cu_064359bc_31074cuda3std3__45__cpo4cendE - _ZN39_INTERNAL_3349c95a_4_k_cu_064359bc_31074cuda3std3__419piecewise_constructE)
_ZN39_INTERNAL_3349c95a_4_k_cu_064359bc_31074cuda3std3__419piecewise_constructE:
	.zero		1
	.type		_ZN39_INTERNAL_3349c95a_4_k_cu_064359bc_31074cuda3std3__45__cpo4cendE,@object
	.size		_ZN39_INTERNAL_3349c95a_4_k_cu_064359bc_31074cuda3std3__45__cpo4cendE,(_ZN39_INTERNAL_3349c95a_4_k_cu_064359bc_31074cuda3std6ranges3__45__cpo4swapE - _ZN39_INTERNAL_3349c95a_4_k_cu_064359bc_31074cuda3std3__45__cpo4cendE)
_ZN39_INTERNAL_3349c95a_4_k_cu_064359bc_31074cuda3std3__45__cpo4cendE:
	.zero		1
	.type		_ZN39_INTERNAL_3349c95a_4_k_cu_064359bc_31074cuda3std6ranges3__45__cpo4swapE,@object
	.size		_ZN39_INTERNAL_3349c95a_4_k_cu_064359bc_31074cuda3std6ranges3__45__cpo4swapE,(.L_9 - _ZN39_INTERNAL_3349c95a_4_k_cu_064359bc_31074cuda3std6ranges3__45__cpo4swapE)
_ZN39_INTERNAL_3349c95a_4_k_cu_064359bc_31074cuda3std6ranges3__45__cpo4swapE:
	.zero		1
.L_9:


//--------------------- .nv.constant0._ZN7cutlass13device_kernelINS_4fmha6kernel28FmhaKernelTmaWarpSpecializedINS1_10collective30FmhaMainloopTmaWarpSpecializedINS_10bfloat16_tEffN4cute5tupleIJNS7_1CILi128EEESA_NS9_ILi512EEEEEENS8_IJiNS9_ILi1EEENS8_IJiiEEEEEESF_SF_NS4_13DefaultFusionEJEEENS4_15FmhaFwdEpilogueIS6_fNS8_IJNS9_ILi64EEESB_SA_EEEEENS2_23IndividualTileSchedulerEJEEEEEvNT_6ParamsE --------------------------
	.section	.nv.constant0._ZN7cutlass13device_kernelINS_4fmha6kernel28FmhaKernelTmaWarpSpecializedINS1_10collective30FmhaMainloopTmaWarpSpecializedINS_10bfloat16_tEffN4cute5tupleIJNS7_1CILi128EEESA_NS9_ILi512EEEEEENS8_IJiNS9_ILi1EEENS8_IJiiEEEEEESF_SF_NS4_13DefaultFusionEJEEENS4_15FmhaFwdEpilogueIS6_fNS8_IJNS9_ILi64EEESB_SA_EEEEENS2_23IndividualTileSchedulerEJEEEEEvNT_6ParamsE,"a",@progbits
	.sectionflags	@""
	.align	4
.nv.constant0._ZN7cutlass13device_kernelINS_4fmha6kernel28FmhaKernelTmaWarpSpecializedINS1_10collective30FmhaMainloopTmaWarpSpecializedINS_10bfloat16_tEffN4cute5tupleIJNS7_1CILi128EEESA_NS9_ILi512EEEEEENS8_IJiNS9_ILi1EEENS8_IJiiEEEEEESF_SF_NS4_13DefaultFusionEJEEENS4_15FmhaFwdEpilogueIS6_fNS8_IJNS9_ILi64EEESB_SA_EEEEENS2_23IndividualTileSchedulerEJEEEEEvNT_6ParamsE:
	.zero		2688


//--------------------- SYMBOLS --------------------------

	.type		.nv.reservedSmem.offset0,@object
	.size		.nv.reservedSmem.offset0,0x4
	.type		__assertfail,@function
